//
// Generated by NVIDIA NVVM Compiler
//
// Compiler Build ID: CL-36424714
// Cuda compilation tools, release 13.0, V13.0.88
// Based on NVVM 20.0.0
//

.version 9.0
.target sm_100
.address_size 64

	// .globl	_Z16bruteForceKernelccPcPi
.extern .func  (.param .b32 func_retval0) vprintf
(
	.param .b64 vprintf_param_0,
	.param .b64 vprintf_param_1
)
;
.const .align 4 .u32 A = 1732584193;
.const .align 4 .u32 B = -271733879;
.const .align 4 .u32 C = -1732584194;
.const .align 4 .u32 D = 271733878;
.const .align 4 .b8 S[256] = {7, 0, 0, 0, 12, 0, 0, 0, 17, 0, 0, 0, 22, 0, 0, 0, 7, 0, 0, 0, 12, 0, 0, 0, 17, 0, 0, 0, 22, 0, 0, 0, 7, 0, 0, 0, 12, 0, 0, 0, 17, 0, 0, 0, 22, 0, 0, 0, 7, 0, 0, 0, 12, 0, 0, 0, 17, 0, 0, 0, 22, 0, 0, 0, 5, 0, 0, 0, 9, 0, 0, 0, 14, 0, 0, 0, 20, 0, 0, 0, 5, 0, 0, 0, 9, 0, 0, 0, 14, 0, 0, 0, 20, 0, 0, 0, 5, 0, 0, 0, 9, 0, 0, 0, 14, 0, 0, 0, 20, 0, 0, 0, 5, 0, 0, 0, 9, 0, 0, 0, 14, 0, 0, 0, 20, 0, 0, 0, 4, 0, 0, 0, 11, 0, 0, 0, 16, 0, 0, 0, 23, 0, 0, 0, 4, 0, 0, 0, 11, 0, 0, 0, 16, 0, 0, 0, 23, 0, 0, 0, 4, 0, 0, 0, 11, 0, 0, 0, 16, 0, 0, 0, 23, 0, 0, 0, 4, 0, 0, 0, 11, 0, 0, 0, 16, 0, 0, 0, 23, 0, 0, 0, 6, 0, 0, 0, 10, 0, 0, 0, 15, 0, 0, 0, 21, 0, 0, 0, 6, 0, 0, 0, 10, 0, 0, 0, 15, 0, 0, 0, 21, 0, 0, 0, 6, 0, 0, 0, 10, 0, 0, 0, 15, 0, 0, 0, 21, 0, 0, 0, 6, 0, 0, 0, 10, 0, 0, 0, 15, 0, 0, 0, 21};
.const .align 4 .b8 K[256] = {120, 164, 106, 215, 86, 183, 199, 232, 219, 112, 32, 36, 238, 206, 189, 193, 175, 15, 124, 245, 42, 198, 135, 71, 19, 70, 48, 168, 1, 149, 70, 253, 216, 152, 128, 105, 175, 247, 68, 139, 177, 91, 255, 255, 190, 215, 92, 137, 34, 17, 144, 107, 147, 113, 152, 253, 142, 67, 121, 166, 33, 8, 180, 73, 98, 37, 30, 246, 64, 179, 64, 192, 81, 90, 94, 38, 170, 199, 182, 233, 93, 16, 47, 214, 83, 20, 68, 2, 129, 230, 161, 216, 200, 251, 211, 231, 230, 205, 225, 33, 214, 7, 55, 195, 135, 13, 213, 244, 237, 20, 90, 69, 5, 233, 227, 169, 248, 163, 239, 252, 217, 2, 111, 103, 138, 76, 42, 141, 66, 57, 250, 255, 129, 246, 113, 135, 34, 97, 157, 109, 12, 56, 229, 253, 68, 234, 190, 164, 169, 207, 222, 75, 96, 75, 187, 246, 112, 188, 191, 190, 198, 126, 155, 40, 250, 39, 161, 234, 133, 48, 239, 212, 5, 29, 136, 4, 57, 208, 212, 217, 229, 153, 219, 230, 248, 124, 162, 31, 101, 86, 172, 196, 68, 34, 41, 244, 151, 255, 42, 67, 167, 35, 148, 171, 57, 160, 147, 252, 195, 89, 91, 101, 146, 204, 12, 143, 125, 244, 239, 255, 209, 93, 132, 133, 79, 126, 168, 111, 224, 230, 44, 254, 20, 67, 1, 163, 161, 17, 8, 78, 130, 126, 83, 247, 53, 242, 58, 189, 187, 210, 215, 42, 145, 211, 134, 235};
.const .align 1 .b8 PADDING[64] = {128};
.const .align 1 .b8 charset[63] = {97, 98, 99, 100, 101, 102, 103, 104, 105, 106, 107, 108, 109, 110, 111, 112, 113, 114, 115, 116, 117, 118, 119, 120, 121, 122, 65, 66, 67, 68, 69, 70, 71, 72, 73, 74, 75, 76, 77, 78, 79, 80, 81, 82, 83, 84, 85, 86, 87, 88, 89, 90, 48, 49, 50, 51, 52, 53, 54, 55, 56, 57};
// _ZZ16bruteForceKernelccPcPiE5match has been demoted
.global .align 1 .b8 $str[17] = {48, 49, 50, 51, 52, 53, 54, 55, 56, 57, 97, 98, 99, 100, 101, 102};
.global .align 1 .b8 $str$1[34] = {80, 97, 115, 115, 119, 111, 114, 100, 32, 32, 99, 114, 97, 99, 107, 101, 100, 32, 83, 77, 65, 82, 84, 65, 83, 83, 83, 83, 32, 58, 37, 115, 10};

.visible .entry _Z16bruteForceKernelccPcPi(
	.param .u8 _Z16bruteForceKernelccPcPi_param_0,
	.param .u8 _Z16bruteForceKernelccPcPi_param_1,
	.param .u64 .ptr .align 1 _Z16bruteForceKernelccPcPi_param_2,
	.param .u64 .ptr .align 1 _Z16bruteForceKernelccPcPi_param_3
)
{
	.local .align 16 .b8 	__local_depot0[192];
	.reg .b64 	%SP;
	.reg .b64 	%SPL;
	.reg .pred 	%p<76>;
	.reg .b16 	%rs<223>;
	.reg .b32 	%r<907>;
	.reg .b64 	%rd<180>;
	// demoted variable
	.shared .align 1 .u8 _ZZ16bruteForceKernelccPcPiE5match;
	mov.u64 	%SPL, __local_depot0;
	cvta.local.u64 	%SP, %SPL;
	ld.param.s8 	%rs47, [_Z16bruteForceKernelccPcPi_param_0];
	ld.param.s8 	%rs48, [_Z16bruteForceKernelccPcPi_param_1];
	ld.param.u64 	%rd17, [_Z16bruteForceKernelccPcPi_param_2];
	cvta.to.global.u64 	%rd1, %rd17;
	add.u64 	%rd2, %SPL, 0;
	add.u64 	%rd3, %SPL, 64;
	add.u64 	%rd4, %SPL, 168;
	mov.u32 	%r186, %tid.x;
	mov.u32 	%r187, %ctaid.x;
	mov.u32 	%r188, %ntid.x;
	mad.lo.s32 	%r189, %r187, %r188, %r186;
	mul.hi.s32 	%r190, %r189, -2078209981;
	add.s32 	%r191, %r190, %r189;
	shr.u32 	%r192, %r191, 31;
	shr.s32 	%r193, %r191, 5;
	add.s32 	%r194, %r193, %r192;
	mul.lo.s32 	%r195, %r194, 62;
	sub.s32 	%r196, %r189, %r195;
	cvt.s64.s32 	%rd21, %r196;
	mov.u64 	%rd22, charset;
	add.s64 	%rd23, %rd22, %rd21;
	mul.hi.s32 	%r197, %r194, -2078209981;
	add.s32 	%r198, %r197, %r194;
	shr.u32 	%r199, %r198, 31;
	shr.s32 	%r200, %r198, 5;
	add.s32 	%r201, %r200, %r199;
	mul.lo.s32 	%r202, %r201, 62;
	sub.s32 	%r203, %r194, %r202;
	cvt.s64.s32 	%rd24, %r203;
	add.s64 	%rd25, %rd22, %rd24;
	mul.hi.s32 	%r204, %r189, -2006701681;
	add.s32 	%r205, %r204, %r189;
	shr.u32 	%r206, %r205, 31;
	shr.s32 	%r207, %r205, 11;
	add.s32 	%r208, %r207, %r206;
	mul.hi.s32 	%r209, %r208, -2078209981;
	add.s32 	%r210, %r209, %r208;
	shr.u32 	%r211, %r210, 31;
	shr.s32 	%r212, %r210, 5;
	add.s32 	%r213, %r212, %r211;
	mul.lo.s32 	%r214, %r213, 62;
	sub.s32 	%r215, %r208, %r214;
	cvt.s64.s32 	%rd26, %r215;
	add.s64 	%rd27, %rd22, %rd26;
	mul.hi.s32 	%r216, %r189, -1932886661;
	add.s32 	%r217, %r216, %r189;
	shr.u32 	%r218, %r217, 31;
	shr.s32 	%r219, %r217, 17;
	add.s32 	%r220, %r219, %r218;
	cvt.u16.u32 	%rs49, %r220;
	mul.hi.s16 	%rs50, %rs49, 16913;
	shr.u16 	%rs51, %rs50, 15;
	shr.s16 	%rs52, %rs50, 4;
	add.s16 	%rs53, %rs52, %rs51;
	mul.lo.s16 	%rs54, %rs53, 62;
	sub.s16 	%rs55, %rs49, %rs54;
	cvt.s64.s16 	%rd28, %rs55;
	add.s64 	%rd29, %rd22, %rd28;
	mul.hi.s32 	%r221, %r189, 152392299;
	shr.u32 	%r222, %r221, 31;
	shr.s32 	%r223, %r221, 19;
	add.s32 	%r224, %r223, %r222;
	cvt.u16.u32 	%rs56, %r224;
	mul.hi.s16 	%rs57, %rs56, 16913;
	shr.u16 	%rs58, %rs57, 15;
	shr.s16 	%rs59, %rs57, 4;
	add.s16 	%rs60, %rs59, %rs58;
	mul.lo.s16 	%rs61, %rs60, 62;
	sub.s16 	%rs62, %rs56, %rs61;
	cvt.s64.s16 	%rd30, %rs62;
	add.s64 	%rd31, %rd22, %rd30;
	ld.const.u8 	%r225, [%rd27];
	ld.const.u8 	%r226, [%rd29];
	prmt.b32 	%r227, %r225, %r226, 0x3340U;
	ld.const.u8 	%r228, [%rd31];
	prmt.b32 	%r229, %r228, 0, 0x3340U;
	prmt.b32 	%r230, %r227, %r229, 0x5410U;
	ld.const.u8 	%r231, [%rd25];
	ld.const.u8 	%r232, [%rd23];
	prmt.b32 	%r233, %r232, %r231, 0x3340U;
	cvt.u32.u16 	%r234, %rs48;
	cvt.u32.u16 	%r235, %rs47;
	prmt.b32 	%r236, %r235, %r234, 0x3340U;
	prmt.b32 	%r237, %r236, %r233, 0x5410U;
	st.local.v2.b32 	[%rd4], {%r237, %r230};
	ld.const.u32 	%r892, [A];
	ld.const.u32 	%r891, [B];
	ld.const.u32 	%r890, [C];
	ld.const.u32 	%r889, [D];
	mov.b32 	%r852, 0;
	st.local.v2.u32 	[%rd3+24], {%r852, %r852};
	st.local.v2.u32 	[%rd3+32], {%r852, %r852};
	st.local.v2.u32 	[%rd3+40], {%r852, %r852};
	st.local.v2.u32 	[%rd3+48], {%r852, %r852};
	st.local.v2.u32 	[%rd3+56], {%r852, %r852};
	st.local.v2.u32 	[%rd3+64], {%r852, %r852};
	st.local.v2.u32 	[%rd3+72], {%r852, %r852};
	st.local.v2.u32 	[%rd3+80], {%r852, %r852};
	st.local.v2.u32 	[%rd3+88], {%r852, %r852};
	st.local.v2.u32 	[%rd3+96], {%r852, %r852};
	st.local.v2.u32 	[%rd3+8], {%r892, %r891};
	st.local.v2.u32 	[%rd3+16], {%r890, %r889};
	mov.b64 	%rd32, 7;
	st.local.u64 	[%rd3], %rd32;
	mov.b64 	%rd178, 0;
$L__BB0_1:
	add.s64 	%rd33, %rd4, %rd178;
	ld.local.u8 	%rs63, [%rd33];
	add.s32 	%r870, %r852, 1;
	cvt.u64.u32 	%rd34, %r852;
	add.s64 	%rd35, %rd3, %rd34;
	st.local.u8 	[%rd35+24], %rs63;
	and.b32  	%r238, %r870, 63;
	setp.ne.s32 	%p1, %r238, 0;
	@%p1 bra 	$L__BB0_33;
	ld.local.v2.b32 	{%r240, %r241}, [%rd3+24];
	bfe.u32 	%r242, %r241, 8, 8;
	cvt.u16.u32 	%rs64, %r242;
	bfe.u32 	%r243, %r241, 16, 8;
	bfe.u32 	%r244, %r241, 24, 8;
	ld.local.u32 	%r245, [%rd3+24];
	shl.b32 	%r246, %r244, 24;
	shl.b32 	%r247, %r243, 16;
	and.b32  	%r248, %r247, 16711680;
	or.b32  	%r249, %r248, %r246;
	and.b16  	%rs65, %rs64, 255;
	mul.wide.u16 	%r250, %rs65, 256;
	or.b32  	%r251, %r249, %r250;
	bfe.u32 	%r252, %r241, 0, 8;
	or.b32  	%r253, %r251, %r252;
	ld.local.v2.b32 	{%r254, %r255}, [%rd3+32];
	bfe.u32 	%r256, %r255, 8, 8;
	cvt.u16.u32 	%rs66, %r256;
	bfe.u32 	%r257, %r255, 16, 8;
	bfe.u32 	%r258, %r255, 24, 8;
	ld.local.u32 	%r259, [%rd3+32];
	shl.b32 	%r260, %r258, 24;
	shl.b32 	%r261, %r257, 16;
	and.b32  	%r262, %r261, 16711680;
	or.b32  	%r263, %r262, %r260;
	and.b16  	%rs67, %rs66, 255;
	mul.wide.u16 	%r264, %rs67, 256;
	or.b32  	%r265, %r263, %r264;
	bfe.u32 	%r266, %r255, 0, 8;
	or.b32  	%r267, %r265, %r266;
	st.local.v4.u32 	[%rd2], {%r245, %r253, %r259, %r267};
	ld.local.v2.b32 	{%r268, %r269}, [%rd3+40];
	bfe.u32 	%r270, %r269, 8, 8;
	cvt.u16.u32 	%rs68, %r270;
	bfe.u32 	%r271, %r269, 16, 8;
	bfe.u32 	%r272, %r269, 24, 8;
	ld.local.u32 	%r273, [%rd3+40];
	shl.b32 	%r274, %r272, 24;
	shl.b32 	%r275, %r271, 16;
	and.b32  	%r276, %r275, 16711680;
	or.b32  	%r277, %r276, %r274;
	and.b16  	%rs69, %rs68, 255;
	mul.wide.u16 	%r278, %rs69, 256;
	or.b32  	%r279, %r277, %r278;
	bfe.u32 	%r280, %r269, 0, 8;
	or.b32  	%r281, %r279, %r280;
	ld.local.v2.b32 	{%r282, %r283}, [%rd3+48];
	bfe.u32 	%r284, %r283, 8, 8;
	cvt.u16.u32 	%rs70, %r284;
	bfe.u32 	%r285, %r283, 16, 8;
	bfe.u32 	%r286, %r283, 24, 8;
	ld.local.u32 	%r287, [%rd3+48];
	shl.b32 	%r288, %r286, 24;
	shl.b32 	%r289, %r285, 16;
	and.b32  	%r290, %r289, 16711680;
	or.b32  	%r291, %r290, %r288;
	and.b16  	%rs71, %rs70, 255;
	mul.wide.u16 	%r292, %rs71, 256;
	or.b32  	%r293, %r291, %r292;
	bfe.u32 	%r294, %r283, 0, 8;
	or.b32  	%r295, %r293, %r294;
	st.local.v4.u32 	[%rd2+16], {%r273, %r281, %r287, %r295};
	ld.local.v2.b32 	{%r296, %r297}, [%rd3+56];
	bfe.u32 	%r298, %r297, 8, 8;
	cvt.u16.u32 	%rs72, %r298;
	bfe.u32 	%r299, %r297, 16, 8;
	bfe.u32 	%r300, %r297, 24, 8;
	ld.local.u32 	%r301, [%rd3+56];
	shl.b32 	%r302, %r300, 24;
	shl.b32 	%r303, %r299, 16;
	and.b32  	%r304, %r303, 16711680;
	or.b32  	%r305, %r304, %r302;
	and.b16  	%rs73, %rs72, 255;
	mul.wide.u16 	%r306, %rs73, 256;
	or.b32  	%r307, %r305, %r306;
	bfe.u32 	%r308, %r297, 0, 8;
	or.b32  	%r309, %r307, %r308;
	ld.local.v2.b32 	{%r310, %r311}, [%rd3+64];
	bfe.u32 	%r312, %r311, 8, 8;
	cvt.u16.u32 	%rs74, %r312;
	bfe.u32 	%r313, %r311, 16, 8;
	bfe.u32 	%r314, %r311, 24, 8;
	ld.local.u32 	%r315, [%rd3+64];
	shl.b32 	%r316, %r314, 24;
	shl.b32 	%r317, %r313, 16;
	and.b32  	%r318, %r317, 16711680;
	or.b32  	%r319, %r318, %r316;
	and.b16  	%rs75, %rs74, 255;
	mul.wide.u16 	%r320, %rs75, 256;
	or.b32  	%r321, %r319, %r320;
	bfe.u32 	%r322, %r311, 0, 8;
	or.b32  	%r323, %r321, %r322;
	st.local.v4.u32 	[%rd2+32], {%r301, %r309, %r315, %r323};
	ld.local.v2.b32 	{%r324, %r325}, [%rd3+72];
	bfe.u32 	%r326, %r325, 8, 8;
	cvt.u16.u32 	%rs76, %r326;
	bfe.u32 	%r327, %r325, 16, 8;
	bfe.u32 	%r328, %r325, 24, 8;
	ld.local.u32 	%r329, [%rd3+72];
	shl.b32 	%r330, %r328, 24;
	shl.b32 	%r331, %r327, 16;
	and.b32  	%r332, %r331, 16711680;
	or.b32  	%r333, %r332, %r330;
	and.b16  	%rs77, %rs76, 255;
	mul.wide.u16 	%r334, %rs77, 256;
	or.b32  	%r335, %r333, %r334;
	bfe.u32 	%r336, %r325, 0, 8;
	or.b32  	%r337, %r335, %r336;
	ld.local.v2.b32 	{%r338, %r339}, [%rd3+80];
	bfe.u32 	%r340, %r339, 8, 8;
	cvt.u16.u32 	%rs78, %r340;
	bfe.u32 	%r341, %r339, 16, 8;
	bfe.u32 	%r342, %r339, 24, 8;
	ld.local.u32 	%r343, [%rd3+80];
	shl.b32 	%r344, %r342, 24;
	shl.b32 	%r345, %r341, 16;
	and.b32  	%r346, %r345, 16711680;
	or.b32  	%r347, %r346, %r344;
	and.b16  	%rs79, %rs78, 255;
	mul.wide.u16 	%r348, %rs79, 256;
	or.b32  	%r349, %r347, %r348;
	bfe.u32 	%r350, %r339, 0, 8;
	or.b32  	%r351, %r349, %r350;
	st.local.v4.u32 	[%rd2+48], {%r329, %r337, %r343, %r351};
	mov.b32 	%r853, 0;
	mov.u32 	%r854, %r892;
	mov.u32 	%r855, %r891;
	mov.u32 	%r856, %r890;
	mov.u32 	%r857, %r889;
$L__BB0_3:
	shr.u32 	%r16, %r853, 4;
	setp.eq.s32 	%p2, %r16, 2;
	@%p2 bra 	$L__BB0_8;
	setp.eq.s32 	%p3, %r16, 1;
	@%p3 bra 	$L__BB0_7;
	setp.ne.s32 	%p4, %r16, 0;
	@%p4 bra 	$L__BB0_9;
	and.b32  	%r358, %r855, %r856;
	not.b32 	%r359, %r855;
	and.b32  	%r360, %r857, %r359;
	or.b32  	%r858, %r358, %r360;
	mov.u32 	%r859, %r853;
	bra.uni 	$L__BB0_10;
$L__BB0_7:
	and.b32  	%r354, %r855, %r857;
	not.b32 	%r355, %r857;
	and.b32  	%r356, %r856, %r355;
	or.b32  	%r858, %r354, %r356;
	mad.lo.s32 	%r357, %r853, 5, 1;
	and.b32  	%r859, %r357, 13;
	bra.uni 	$L__BB0_10;
$L__BB0_8:
	xor.b32  	%r352, %r856, %r857;
	xor.b32  	%r858, %r352, %r855;
	mad.lo.s32 	%r353, %r853, 3, 5;
	and.b32  	%r859, %r353, 13;
	bra.uni 	$L__BB0_10;
$L__BB0_9:
	not.b32 	%r361, %r857;
	or.b32  	%r362, %r855, %r361;
	xor.b32  	%r858, %r362, %r856;
	mul.lo.s32 	%r363, %r853, 7;
	and.b32  	%r859, %r363, 12;
$L__BB0_10:
	add.s32 	%r364, %r858, %r854;
	mul.wide.u32 	%rd36, %r853, 4;
	mov.u64 	%rd37, K;
	add.s64 	%rd6, %rd37, %rd36;
	ld.const.u32 	%r365, [%rd6];
	add.s32 	%r366, %r364, %r365;
	mul.wide.u32 	%rd38, %r859, 4;
	add.s64 	%rd39, %rd2, %rd38;
	ld.local.u32 	%r367, [%rd39];
	add.s32 	%r368, %r366, %r367;
	mov.u64 	%rd40, S;
	add.s64 	%rd7, %rd40, %rd36;
	ld.const.u32 	%r369, [%rd7];
	shl.b32 	%r370, %r368, %r369;
	sub.s32 	%r371, 32, %r369;
	shr.u32 	%r372, %r368, %r371;
	add.s32 	%r373, %r370, %r855;
	add.s32 	%r854, %r373, %r372;
	add.s32 	%r861, %r853, 1;
	setp.eq.s32 	%p5, %r16, 0;
	@%p5 bra 	$L__BB0_15;
	setp.eq.s32 	%p6, %r16, 1;
	@%p6 bra 	$L__BB0_14;
	setp.ne.s32 	%p7, %r16, 2;
	@%p7 bra 	$L__BB0_16;
	xor.b32  	%r374, %r855, %r856;
	xor.b32  	%r860, %r374, %r854;
	mad.lo.s32 	%r375, %r861, 3, 5;
	and.b32  	%r861, %r375, 12;
	bra.uni 	$L__BB0_17;
$L__BB0_14:
	and.b32  	%r376, %r854, %r856;
	not.b32 	%r377, %r856;
	and.b32  	%r378, %r855, %r377;
	or.b32  	%r860, %r376, %r378;
	mad.lo.s32 	%r379, %r861, 5, 1;
	and.b32  	%r861, %r379, 14;
	bra.uni 	$L__BB0_17;
$L__BB0_15:
	and.b32  	%r380, %r854, %r855;
	not.b32 	%r381, %r854;
	and.b32  	%r382, %r856, %r381;
	or.b32  	%r860, %r380, %r382;
	bra.uni 	$L__BB0_17;
$L__BB0_16:
	not.b32 	%r383, %r856;
	or.b32  	%r384, %r854, %r383;
	xor.b32  	%r860, %r384, %r855;
	mul.lo.s32 	%r385, %r861, 7;
	and.b32  	%r861, %r385, 15;
$L__BB0_17:
	add.s32 	%r386, %r860, %r857;
	ld.const.u32 	%r387, [%rd6+4];
	add.s32 	%r388, %r386, %r387;
	mul.wide.u32 	%rd41, %r861, 4;
	add.s64 	%rd42, %rd2, %rd41;
	ld.local.u32 	%r389, [%rd42];
	add.s32 	%r390, %r388, %r389;
	ld.const.u32 	%r391, [%rd7+4];
	shl.b32 	%r392, %r390, %r391;
	sub.s32 	%r393, 32, %r391;
	shr.u32 	%r394, %r390, %r393;
	add.s32 	%r395, %r392, %r854;
	add.s32 	%r857, %r395, %r394;
	add.s32 	%r863, %r853, 2;
	setp.eq.s32 	%p8, %r16, 0;
	@%p8 bra 	$L__BB0_22;
	setp.eq.s32 	%p9, %r16, 1;
	@%p9 bra 	$L__BB0_21;
	setp.ne.s32 	%p10, %r16, 2;
	@%p10 bra 	$L__BB0_23;
	xor.b32  	%r396, %r854, %r855;
	xor.b32  	%r862, %r396, %r857;
	mad.lo.s32 	%r397, %r863, 3, 5;
	and.b32  	%r863, %r397, 15;
	bra.uni 	$L__BB0_24;
$L__BB0_21:
	and.b32  	%r398, %r857, %r855;
	not.b32 	%r399, %r855;
	and.b32  	%r400, %r854, %r399;
	or.b32  	%r862, %r398, %r400;
	mad.lo.s32 	%r401, %r863, 5, 1;
	and.b32  	%r863, %r401, 15;
	bra.uni 	$L__BB0_24;
$L__BB0_22:
	and.b32  	%r402, %r857, %r854;
	not.b32 	%r403, %r857;
	and.b32  	%r404, %r855, %r403;
	or.b32  	%r862, %r402, %r404;
	bra.uni 	$L__BB0_24;
$L__BB0_23:
	not.b32 	%r405, %r855;
	or.b32  	%r406, %r857, %r405;
	xor.b32  	%r862, %r406, %r854;
	mul.lo.s32 	%r407, %r863, 7;
	and.b32  	%r863, %r407, 14;
$L__BB0_24:
	add.s32 	%r408, %r862, %r856;
	ld.const.u32 	%r409, [%rd6+8];
	add.s32 	%r410, %r408, %r409;
	mul.wide.u32 	%rd43, %r863, 4;
	add.s64 	%rd44, %rd2, %rd43;
	ld.local.u32 	%r411, [%rd44];
	add.s32 	%r412, %r410, %r411;
	ld.const.u32 	%r413, [%rd7+8];
	shl.b32 	%r414, %r412, %r413;
	sub.s32 	%r415, 32, %r413;
	shr.u32 	%r416, %r412, %r415;
	add.s32 	%r417, %r414, %r857;
	add.s32 	%r856, %r417, %r416;
	add.s32 	%r865, %r853, 3;
	setp.eq.s32 	%p11, %r16, 0;
	@%p11 bra 	$L__BB0_29;
	setp.eq.s32 	%p12, %r16, 1;
	@%p12 bra 	$L__BB0_28;
	setp.ne.s32 	%p13, %r16, 2;
	@%p13 bra 	$L__BB0_30;
	xor.b32  	%r418, %r857, %r854;
	xor.b32  	%r864, %r418, %r856;
	mad.lo.s32 	%r419, %r865, 3, 5;
	and.b32  	%r865, %r419, 14;
	bra.uni 	$L__BB0_31;
$L__BB0_28:
	and.b32  	%r420, %r856, %r854;
	not.b32 	%r421, %r854;
	and.b32  	%r422, %r857, %r421;
	or.b32  	%r864, %r420, %r422;
	mad.lo.s32 	%r423, %r865, 5, 1;
	and.b32  	%r865, %r423, 12;
	bra.uni 	$L__BB0_31;
$L__BB0_29:
	and.b32  	%r424, %r856, %r857;
	not.b32 	%r425, %r856;
	and.b32  	%r426, %r854, %r425;
	or.b32  	%r864, %r424, %r426;
	bra.uni 	$L__BB0_31;
$L__BB0_30:
	not.b32 	%r427, %r854;
	or.b32  	%r428, %r856, %r427;
	xor.b32  	%r864, %r428, %r857;
	mul.lo.s32 	%r429, %r865, 7;
	and.b32  	%r865, %r429, 13;
$L__BB0_31:
	add.s32 	%r430, %r864, %r855;
	ld.const.u32 	%r431, [%rd6+12];
	add.s32 	%r432, %r430, %r431;
	mul.wide.u32 	%rd45, %r865, 4;
	add.s64 	%rd46, %rd2, %rd45;
	ld.local.u32 	%r433, [%rd46];
	add.s32 	%r434, %r432, %r433;
	ld.const.u32 	%r435, [%rd7+12];
	shl.b32 	%r436, %r434, %r435;
	sub.s32 	%r437, 32, %r435;
	shr.u32 	%r438, %r434, %r437;
	add.s32 	%r439, %r436, %r856;
	add.s32 	%r855, %r439, %r438;
	add.s32 	%r853, %r853, 4;
	setp.ne.s32 	%p14, %r853, 64;
	@%p14 bra 	$L__BB0_3;
	add.s32 	%r892, %r892, %r854;
	add.s32 	%r891, %r891, %r855;
	add.s32 	%r890, %r890, %r856;
	add.s32 	%r889, %r889, %r857;
	mov.b32 	%r870, 0;
$L__BB0_33:
	add.s64 	%rd178, %rd178, 1;
	setp.ne.s64 	%p15, %rd178, 7;
	mov.u32 	%r852, %r870;
	@%p15 bra 	$L__BB0_1;
	st.local.v2.u32 	[%rd3+8], {%r892, %r891};
	st.local.v2.u32 	[%rd3+16], {%r890, %r889};
	mov.b64 	%rd48, 56;
	st.local.u64 	[%rd3], %rd48;
	mov.b32 	%r875, 7;
	mov.b64 	%rd179, 0;
	mov.u64 	%rd49, PADDING;
	mov.u64 	%rd54, K;
$L__BB0_35:
	add.s64 	%rd50, %rd49, %rd179;
	ld.const.u8 	%rs80, [%rd50];
	add.s32 	%r893, %r875, 1;
	cvt.u64.u32 	%rd51, %r875;
	add.s64 	%rd52, %rd3, %rd51;
	st.local.u8 	[%rd52+24], %rs80;
	and.b32  	%r442, %r893, 63;
	setp.ne.s32 	%p16, %r442, 0;
	@%p16 bra 	$L__BB0_67;
	ld.local.v2.b32 	{%r444, %r445}, [%rd3+24];
	bfe.u32 	%r446, %r445, 8, 8;
	cvt.u16.u32 	%rs81, %r446;
	bfe.u32 	%r447, %r445, 16, 8;
	bfe.u32 	%r448, %r445, 24, 8;
	ld.local.u32 	%r449, [%rd3+24];
	shl.b32 	%r450, %r448, 24;
	shl.b32 	%r451, %r447, 16;
	and.b32  	%r452, %r451, 16711680;
	or.b32  	%r453, %r452, %r450;
	and.b16  	%rs82, %rs81, 255;
	mul.wide.u16 	%r454, %rs82, 256;
	or.b32  	%r455, %r453, %r454;
	bfe.u32 	%r456, %r445, 0, 8;
	or.b32  	%r457, %r455, %r456;
	ld.local.v2.b32 	{%r458, %r459}, [%rd3+32];
	bfe.u32 	%r460, %r459, 8, 8;
	cvt.u16.u32 	%rs83, %r460;
	bfe.u32 	%r461, %r459, 16, 8;
	bfe.u32 	%r462, %r459, 24, 8;
	ld.local.u32 	%r463, [%rd3+32];
	shl.b32 	%r464, %r462, 24;
	shl.b32 	%r465, %r461, 16;
	and.b32  	%r466, %r465, 16711680;
	or.b32  	%r467, %r466, %r464;
	and.b16  	%rs84, %rs83, 255;
	mul.wide.u16 	%r468, %rs84, 256;
	or.b32  	%r469, %r467, %r468;
	bfe.u32 	%r470, %r459, 0, 8;
	or.b32  	%r471, %r469, %r470;
	st.local.v4.u32 	[%rd2], {%r449, %r457, %r463, %r471};
	ld.local.v2.b32 	{%r472, %r473}, [%rd3+40];
	bfe.u32 	%r474, %r473, 8, 8;
	cvt.u16.u32 	%rs85, %r474;
	bfe.u32 	%r475, %r473, 16, 8;
	bfe.u32 	%r476, %r473, 24, 8;
	ld.local.u32 	%r477, [%rd3+40];
	shl.b32 	%r478, %r476, 24;
	shl.b32 	%r479, %r475, 16;
	and.b32  	%r480, %r479, 16711680;
	or.b32  	%r481, %r480, %r478;
	and.b16  	%rs86, %rs85, 255;
	mul.wide.u16 	%r482, %rs86, 256;
	or.b32  	%r483, %r481, %r482;
	bfe.u32 	%r484, %r473, 0, 8;
	or.b32  	%r485, %r483, %r484;
	ld.local.v2.b32 	{%r486, %r487}, [%rd3+48];
	bfe.u32 	%r488, %r487, 8, 8;
	cvt.u16.u32 	%rs87, %r488;
	bfe.u32 	%r489, %r487, 16, 8;
	bfe.u32 	%r490, %r487, 24, 8;
	ld.local.u32 	%r491, [%rd3+48];
	shl.b32 	%r492, %r490, 24;
	shl.b32 	%r493, %r489, 16;
	and.b32  	%r494, %r493, 16711680;
	or.b32  	%r495, %r494, %r492;
	and.b16  	%rs88, %rs87, 255;
	mul.wide.u16 	%r496, %rs88, 256;
	or.b32  	%r497, %r495, %r496;
	bfe.u32 	%r498, %r487, 0, 8;
	or.b32  	%r499, %r497, %r498;
	st.local.v4.u32 	[%rd2+16], {%r477, %r485, %r491, %r499};
	ld.local.v2.b32 	{%r500, %r501}, [%rd3+56];
	bfe.u32 	%r502, %r501, 8, 8;
	cvt.u16.u32 	%rs89, %r502;
	bfe.u32 	%r503, %r501, 16, 8;
	bfe.u32 	%r504, %r501, 24, 8;
	ld.local.u32 	%r505, [%rd3+56];
	shl.b32 	%r506, %r504, 24;
	shl.b32 	%r507, %r503, 16;
	and.b32  	%r508, %r507, 16711680;
	or.b32  	%r509, %r508, %r506;
	and.b16  	%rs90, %rs89, 255;
	mul.wide.u16 	%r510, %rs90, 256;
	or.b32  	%r511, %r509, %r510;
	bfe.u32 	%r512, %r501, 0, 8;
	or.b32  	%r513, %r511, %r512;
	ld.local.v2.b32 	{%r514, %r515}, [%rd3+64];
	bfe.u32 	%r516, %r515, 8, 8;
	cvt.u16.u32 	%rs91, %r516;
	bfe.u32 	%r517, %r515, 16, 8;
	bfe.u32 	%r518, %r515, 24, 8;
	ld.local.u32 	%r519, [%rd3+64];
	shl.b32 	%r520, %r518, 24;
	shl.b32 	%r521, %r517, 16;
	and.b32  	%r522, %r521, 16711680;
	or.b32  	%r523, %r522, %r520;
	and.b16  	%rs92, %rs91, 255;
	mul.wide.u16 	%r524, %rs92, 256;
	or.b32  	%r525, %r523, %r524;
	bfe.u32 	%r526, %r515, 0, 8;
	or.b32  	%r527, %r525, %r526;
	st.local.v4.u32 	[%rd2+32], {%r505, %r513, %r519, %r527};
	ld.local.v2.b32 	{%r528, %r529}, [%rd3+72];
	bfe.u32 	%r530, %r529, 8, 8;
	cvt.u16.u32 	%rs93, %r530;
	bfe.u32 	%r531, %r529, 16, 8;
	bfe.u32 	%r532, %r529, 24, 8;
	ld.local.u32 	%r533, [%rd3+72];
	shl.b32 	%r534, %r532, 24;
	shl.b32 	%r535, %r531, 16;
	and.b32  	%r536, %r535, 16711680;
	or.b32  	%r537, %r536, %r534;
	and.b16  	%rs94, %rs93, 255;
	mul.wide.u16 	%r538, %rs94, 256;
	or.b32  	%r539, %r537, %r538;
	bfe.u32 	%r540, %r529, 0, 8;
	or.b32  	%r541, %r539, %r540;
	ld.local.v2.b32 	{%r542, %r543}, [%rd3+80];
	bfe.u32 	%r544, %r543, 8, 8;
	cvt.u16.u32 	%rs95, %r544;
	bfe.u32 	%r545, %r543, 16, 8;
	bfe.u32 	%r546, %r543, 24, 8;
	ld.local.u32 	%r547, [%rd3+80];
	shl.b32 	%r548, %r546, 24;
	shl.b32 	%r549, %r545, 16;
	and.b32  	%r550, %r549, 16711680;
	or.b32  	%r551, %r550, %r548;
	and.b16  	%rs96, %rs95, 255;
	mul.wide.u16 	%r552, %rs96, 256;
	or.b32  	%r553, %r551, %r552;
	bfe.u32 	%r554, %r543, 0, 8;
	or.b32  	%r555, %r553, %r554;
	st.local.v4.u32 	[%rd2+48], {%r533, %r541, %r547, %r555};
	mov.b32 	%r876, 0;
	mov.u32 	%r877, %r892;
	mov.u32 	%r878, %r891;
	mov.u32 	%r879, %r890;
	mov.u32 	%r880, %r889;
$L__BB0_37:
	shr.u32 	%r81, %r876, 4;
	setp.eq.s32 	%p17, %r81, 2;
	@%p17 bra 	$L__BB0_42;
	setp.eq.s32 	%p18, %r81, 1;
	@%p18 bra 	$L__BB0_41;
	setp.ne.s32 	%p19, %r81, 0;
	@%p19 bra 	$L__BB0_43;
	and.b32  	%r562, %r878, %r879;
	not.b32 	%r563, %r878;
	and.b32  	%r564, %r880, %r563;
	or.b32  	%r881, %r562, %r564;
	mov.u32 	%r882, %r876;
	bra.uni 	$L__BB0_44;
$L__BB0_41:
	and.b32  	%r558, %r878, %r880;
	not.b32 	%r559, %r880;
	and.b32  	%r560, %r879, %r559;
	or.b32  	%r881, %r558, %r560;
	mad.lo.s32 	%r561, %r876, 5, 1;
	and.b32  	%r882, %r561, 13;
	bra.uni 	$L__BB0_44;
$L__BB0_42:
	xor.b32  	%r556, %r879, %r880;
	xor.b32  	%r881, %r556, %r878;
	mad.lo.s32 	%r557, %r876, 3, 5;
	and.b32  	%r882, %r557, 13;
	bra.uni 	$L__BB0_44;
$L__BB0_43:
	not.b32 	%r565, %r880;
	or.b32  	%r566, %r878, %r565;
	xor.b32  	%r881, %r566, %r879;
	mul.lo.s32 	%r567, %r876, 7;
	and.b32  	%r882, %r567, 12;
$L__BB0_44:
	add.s32 	%r568, %r881, %r877;
	mul.wide.u32 	%rd53, %r876, 4;
	add.s64 	%rd10, %rd54, %rd53;
	ld.const.u32 	%r569, [%rd10];
	add.s32 	%r570, %r568, %r569;
	mul.wide.u32 	%rd55, %r882, 4;
	add.s64 	%rd56, %rd2, %rd55;
	ld.local.u32 	%r571, [%rd56];
	add.s32 	%r572, %r570, %r571;
	mov.u64 	%rd57, S;
	add.s64 	%rd11, %rd57, %rd53;
	ld.const.u32 	%r573, [%rd11];
	shl.b32 	%r574, %r572, %r573;
	sub.s32 	%r575, 32, %r573;
	shr.u32 	%r576, %r572, %r575;
	add.s32 	%r577, %r574, %r878;
	add.s32 	%r877, %r577, %r576;
	add.s32 	%r884, %r876, 1;
	setp.eq.s32 	%p20, %r81, 0;
	@%p20 bra 	$L__BB0_49;
	setp.eq.s32 	%p21, %r81, 1;
	@%p21 bra 	$L__BB0_48;
	setp.ne.s32 	%p22, %r81, 2;
	@%p22 bra 	$L__BB0_50;
	xor.b32  	%r578, %r878, %r879;
	xor.b32  	%r883, %r578, %r877;
	mad.lo.s32 	%r579, %r884, 3, 5;
	and.b32  	%r884, %r579, 12;
	bra.uni 	$L__BB0_51;
$L__BB0_48:
	and.b32  	%r580, %r877, %r879;
	not.b32 	%r581, %r879;
	and.b32  	%r582, %r878, %r581;
	or.b32  	%r883, %r580, %r582;
	mad.lo.s32 	%r583, %r884, 5, 1;
	and.b32  	%r884, %r583, 14;
	bra.uni 	$L__BB0_51;
$L__BB0_49:
	and.b32  	%r584, %r877, %r878;
	not.b32 	%r585, %r877;
	and.b32  	%r586, %r879, %r585;
	or.b32  	%r883, %r584, %r586;
	bra.uni 	$L__BB0_51;
$L__BB0_50:
	not.b32 	%r587, %r879;
	or.b32  	%r588, %r877, %r587;
	xor.b32  	%r883, %r588, %r878;
	mul.lo.s32 	%r589, %r884, 7;
	and.b32  	%r884, %r589, 15;
$L__BB0_51:
	add.s32 	%r590, %r883, %r880;
	ld.const.u32 	%r591, [%rd10+4];
	add.s32 	%r592, %r590, %r591;
	mul.wide.u32 	%rd58, %r884, 4;
	add.s64 	%rd59, %rd2, %rd58;
	ld.local.u32 	%r593, [%rd59];
	add.s32 	%r594, %r592, %r593;
	ld.const.u32 	%r595, [%rd11+4];
	shl.b32 	%r596, %r594, %r595;
	sub.s32 	%r597, 32, %r595;
	shr.u32 	%r598, %r594, %r597;
	add.s32 	%r599, %r596, %r877;
	add.s32 	%r880, %r599, %r598;
	add.s32 	%r886, %r876, 2;
	@%p20 bra 	$L__BB0_56;
	setp.eq.s32 	%p24, %r81, 1;
	@%p24 bra 	$L__BB0_55;
	setp.ne.s32 	%p25, %r81, 2;
	@%p25 bra 	$L__BB0_57;
	xor.b32  	%r600, %r877, %r878;
	xor.b32  	%r885, %r600, %r880;
	mad.lo.s32 	%r601, %r886, 3, 5;
	and.b32  	%r886, %r601, 15;
	bra.uni 	$L__BB0_58;
$L__BB0_55:
	and.b32  	%r602, %r880, %r878;
	not.b32 	%r603, %r878;
	and.b32  	%r604, %r877, %r603;
	or.b32  	%r885, %r602, %r604;
	mad.lo.s32 	%r605, %r886, 5, 1;
	and.b32  	%r886, %r605, 15;
	bra.uni 	$L__BB0_58;
$L__BB0_56:
	and.b32  	%r606, %r880, %r877;
	not.b32 	%r607, %r880;
	and.b32  	%r608, %r878, %r607;
	or.b32  	%r885, %r606, %r608;
	bra.uni 	$L__BB0_58;
$L__BB0_57:
	not.b32 	%r609, %r878;
	or.b32  	%r610, %r880, %r609;
	xor.b32  	%r885, %r610, %r877;
	mul.lo.s32 	%r611, %r886, 7;
	and.b32  	%r886, %r611, 14;
$L__BB0_58:
	add.s32 	%r612, %r885, %r879;
	ld.const.u32 	%r613, [%rd10+8];
	add.s32 	%r614, %r612, %r613;
	mul.wide.u32 	%rd60, %r886, 4;
	add.s64 	%rd61, %rd2, %rd60;
	ld.local.u32 	%r615, [%rd61];
	add.s32 	%r616, %r614, %r615;
	ld.const.u32 	%r617, [%rd11+8];
	shl.b32 	%r618, %r616, %r617;
	sub.s32 	%r619, 32, %r617;
	shr.u32 	%r620, %r616, %r619;
	add.s32 	%r621, %r618, %r880;
	add.s32 	%r879, %r621, %r620;
	add.s32 	%r888, %r876, 3;
	@%p20 bra 	$L__BB0_63;
	setp.eq.s32 	%p27, %r81, 1;
	@%p27 bra 	$L__BB0_62;
	setp.ne.s32 	%p28, %r81, 2;
	@%p28 bra 	$L__BB0_64;
	xor.b32  	%r622, %r880, %r877;
	xor.b32  	%r887, %r622, %r879;
	mad.lo.s32 	%r623, %r888, 3, 5;
	and.b32  	%r888, %r623, 14;
	bra.uni 	$L__BB0_65;
$L__BB0_62:
	and.b32  	%r624, %r879, %r877;
	not.b32 	%r625, %r877;
	and.b32  	%r626, %r880, %r625;
	or.b32  	%r887, %r624, %r626;
	mad.lo.s32 	%r627, %r888, 5, 1;
	and.b32  	%r888, %r627, 12;
	bra.uni 	$L__BB0_65;
$L__BB0_63:
	and.b32  	%r628, %r879, %r880;
	not.b32 	%r629, %r879;
	and.b32  	%r630, %r877, %r629;
	or.b32  	%r887, %r628, %r630;
	bra.uni 	$L__BB0_65;
$L__BB0_64:
	not.b32 	%r631, %r877;
	or.b32  	%r632, %r879, %r631;
	xor.b32  	%r887, %r632, %r880;
	mul.lo.s32 	%r633, %r888, 7;
	and.b32  	%r888, %r633, 13;
$L__BB0_65:
	add.s32 	%r634, %r887, %r878;
	ld.const.u32 	%r635, [%rd10+12];
	add.s32 	%r636, %r634, %r635;
	mul.wide.u32 	%rd62, %r888, 4;
	add.s64 	%rd63, %rd2, %rd62;
	ld.local.u32 	%r637, [%rd63];
	add.s32 	%r638, %r636, %r637;
	ld.const.u32 	%r639, [%rd11+12];
	shl.b32 	%r640, %r638, %r639;
	sub.s32 	%r641, 32, %r639;
	shr.u32 	%r642, %r638, %r641;
	add.s32 	%r643, %r640, %r879;
	add.s32 	%r878, %r643, %r642;
	add.s32 	%r876, %r876, 4;
	setp.ne.s32 	%p29, %r876, 64;
	@%p29 bra 	$L__BB0_37;
	add.s32 	%r892, %r892, %r877;
	add.s32 	%r891, %r891, %r878;
	add.s32 	%r890, %r890, %r879;
	add.s32 	%r889, %r889, %r880;
	mov.b32 	%r893, 0;
$L__BB0_67:
	add.s64 	%rd179, %rd179, 1;
	setp.ne.s64 	%p30, %rd179, 49;
	mov.u32 	%r875, %r893;
	@%p30 bra 	$L__BB0_35;
	ld.local.v2.b32 	{%r646, %r647}, [%rd3+24];
	bfe.u32 	%r648, %r647, 8, 8;
	cvt.u16.u32 	%rs97, %r648;
	bfe.u32 	%r649, %r647, 16, 8;
	bfe.u32 	%r650, %r647, 24, 8;
	ld.local.u32 	%r651, [%rd3+24];
	shl.b32 	%r652, %r650, 24;
	shl.b32 	%r653, %r649, 16;
	and.b32  	%r654, %r653, 16711680;
	or.b32  	%r655, %r654, %r652;
	and.b16  	%rs98, %rs97, 255;
	mul.wide.u16 	%r656, %rs98, 256;
	or.b32  	%r657, %r655, %r656;
	bfe.u32 	%r658, %r647, 0, 8;
	or.b32  	%r659, %r657, %r658;
	ld.local.v2.b32 	{%r660, %r661}, [%rd3+32];
	bfe.u32 	%r662, %r661, 8, 8;
	cvt.u16.u32 	%rs99, %r662;
	bfe.u32 	%r663, %r661, 16, 8;
	bfe.u32 	%r664, %r661, 24, 8;
	ld.local.u32 	%r665, [%rd3+32];
	shl.b32 	%r666, %r664, 24;
	shl.b32 	%r667, %r663, 16;
	and.b32  	%r668, %r667, 16711680;
	or.b32  	%r669, %r668, %r666;
	and.b16  	%rs100, %rs99, 255;
	mul.wide.u16 	%r670, %rs100, 256;
	or.b32  	%r671, %r669, %r670;
	bfe.u32 	%r672, %r661, 0, 8;
	or.b32  	%r673, %r671, %r672;
	st.local.v4.u32 	[%rd2], {%r651, %r659, %r665, %r673};
	ld.local.v2.b32 	{%r674, %r675}, [%rd3+40];
	bfe.u32 	%r676, %r675, 8, 8;
	cvt.u16.u32 	%rs101, %r676;
	bfe.u32 	%r677, %r675, 16, 8;
	bfe.u32 	%r678, %r675, 24, 8;
	ld.local.u32 	%r679, [%rd3+40];
	shl.b32 	%r680, %r678, 24;
	shl.b32 	%r681, %r677, 16;
	and.b32  	%r682, %r681, 16711680;
	or.b32  	%r683, %r682, %r680;
	and.b16  	%rs102, %rs101, 255;
	mul.wide.u16 	%r684, %rs102, 256;
	or.b32  	%r685, %r683, %r684;
	bfe.u32 	%r686, %r675, 0, 8;
	or.b32  	%r687, %r685, %r686;
	ld.local.v2.b32 	{%r688, %r689}, [%rd3+48];
	bfe.u32 	%r690, %r689, 8, 8;
	cvt.u16.u32 	%rs103, %r690;
	bfe.u32 	%r691, %r689, 16, 8;
	bfe.u32 	%r692, %r689, 24, 8;
	ld.local.u32 	%r693, [%rd3+48];
	shl.b32 	%r694, %r692, 24;
	shl.b32 	%r695, %r691, 16;
	and.b32  	%r696, %r695, 16711680;
	or.b32  	%r697, %r696, %r694;
	and.b16  	%rs104, %rs103, 255;
	mul.wide.u16 	%r698, %rs104, 256;
	or.b32  	%r699, %r697, %r698;
	bfe.u32 	%r700, %r689, 0, 8;
	or.b32  	%r701, %r699, %r700;
	st.local.v4.u32 	[%rd2+16], {%r679, %r687, %r693, %r701};
	ld.local.v2.b32 	{%r702, %r703}, [%rd3+56];
	bfe.u32 	%r704, %r703, 8, 8;
	cvt.u16.u32 	%rs105, %r704;
	bfe.u32 	%r705, %r703, 16, 8;
	bfe.u32 	%r706, %r703, 24, 8;
	ld.local.u32 	%r707, [%rd3+56];
	shl.b32 	%r708, %r706, 24;
	shl.b32 	%r709, %r705, 16;
	and.b32  	%r710, %r709, 16711680;
	or.b32  	%r711, %r710, %r708;
	and.b16  	%rs106, %rs105, 255;
	mul.wide.u16 	%r712, %rs106, 256;
	or.b32  	%r713, %r711, %r712;
	bfe.u32 	%r714, %r703, 0, 8;
	or.b32  	%r715, %r713, %r714;
	ld.local.v2.b32 	{%r716, %r717}, [%rd3+64];
	bfe.u32 	%r718, %r717, 8, 8;
	cvt.u16.u32 	%rs107, %r718;
	bfe.u32 	%r719, %r717, 16, 8;
	bfe.u32 	%r720, %r717, 24, 8;
	ld.local.u32 	%r721, [%rd3+64];
	shl.b32 	%r722, %r720, 24;
	shl.b32 	%r723, %r719, 16;
	and.b32  	%r724, %r723, 16711680;
	or.b32  	%r725, %r724, %r722;
	and.b16  	%rs108, %rs107, 255;
	mul.wide.u16 	%r726, %rs108, 256;
	or.b32  	%r727, %r725, %r726;
	bfe.u32 	%r728, %r717, 0, 8;
	or.b32  	%r729, %r727, %r728;
	st.local.v4.u32 	[%rd2+32], {%r707, %r715, %r721, %r729};
	ld.local.v2.b32 	{%r730, %r731}, [%rd3+72];
	bfe.u32 	%r732, %r731, 8, 8;
	cvt.u16.u32 	%rs109, %r732;
	bfe.u32 	%r733, %r731, 16, 8;
	bfe.u32 	%r734, %r731, 24, 8;
	ld.local.u32 	%r735, [%rd3+72];
	shl.b32 	%r736, %r734, 24;
	shl.b32 	%r737, %r733, 16;
	and.b32  	%r738, %r737, 16711680;
	or.b32  	%r739, %r738, %r736;
	and.b16  	%rs110, %rs109, 255;
	mul.wide.u16 	%r740, %rs110, 256;
	or.b32  	%r741, %r739, %r740;
	bfe.u32 	%r742, %r731, 0, 8;
	or.b32  	%r743, %r741, %r742;
	mov.b32 	%r894, 0;
	mov.b32 	%r744, 56;
	st.local.v4.u32 	[%rd2+48], {%r735, %r743, %r744, %r894};
	mov.u64 	%rd68, S;
	mov.u32 	%r895, %r892;
	mov.u32 	%r896, %r891;
	mov.u32 	%r897, %r890;
	mov.u32 	%r898, %r889;
$L__BB0_69:
	shr.u32 	%r140, %r894, 4;
	setp.eq.s32 	%p31, %r140, 2;
	@%p31 bra 	$L__BB0_74;
	setp.eq.s32 	%p32, %r140, 1;
	@%p32 bra 	$L__BB0_73;
	setp.ne.s32 	%p33, %r140, 0;
	@%p33 bra 	$L__BB0_75;
	and.b32  	%r751, %r896, %r897;
	not.b32 	%r752, %r896;
	and.b32  	%r753, %r898, %r752;
	or.b32  	%r899, %r751, %r753;
	mov.u32 	%r900, %r894;
	bra.uni 	$L__BB0_76;
$L__BB0_73:
	and.b32  	%r747, %r896, %r898;
	not.b32 	%r748, %r898;
	and.b32  	%r749, %r897, %r748;
	or.b32  	%r899, %r747, %r749;
	mad.lo.s32 	%r750, %r894, 5, 1;
	and.b32  	%r900, %r750, 13;
	bra.uni 	$L__BB0_76;
$L__BB0_74:
	xor.b32  	%r745, %r897, %r898;
	xor.b32  	%r899, %r745, %r896;
	mad.lo.s32 	%r746, %r894, 3, 5;
	and.b32  	%r900, %r746, 13;
	bra.uni 	$L__BB0_76;
$L__BB0_75:
	not.b32 	%r754, %r898;
	or.b32  	%r755, %r896, %r754;
	xor.b32  	%r899, %r755, %r897;
	mul.lo.s32 	%r756, %r894, 7;
	and.b32  	%r900, %r756, 12;
$L__BB0_76:
	add.s32 	%r757, %r899, %r895;
	mul.wide.u32 	%rd64, %r894, 4;
	add.s64 	%rd13, %rd54, %rd64;
	ld.const.u32 	%r758, [%rd13];
	add.s32 	%r759, %r757, %r758;
	mul.wide.u32 	%rd66, %r900, 4;
	add.s64 	%rd67, %rd2, %rd66;
	ld.local.u32 	%r760, [%rd67];
	add.s32 	%r761, %r759, %r760;
	add.s64 	%rd14, %rd68, %rd64;
	ld.const.u32 	%r762, [%rd14];
	shl.b32 	%r763, %r761, %r762;
	sub.s32 	%r764, 32, %r762;
	shr.u32 	%r765, %r761, %r764;
	add.s32 	%r766, %r763, %r896;
	add.s32 	%r895, %r766, %r765;
	add.s32 	%r902, %r894, 1;
	setp.eq.s32 	%p34, %r140, 0;
	@%p34 bra 	$L__BB0_81;
	setp.eq.s32 	%p35, %r140, 1;
	@%p35 bra 	$L__BB0_80;
	setp.ne.s32 	%p36, %r140, 2;
	@%p36 bra 	$L__BB0_82;
	xor.b32  	%r767, %r896, %r897;
	xor.b32  	%r901, %r767, %r895;
	mad.lo.s32 	%r768, %r902, 3, 5;
	and.b32  	%r902, %r768, 12;
	bra.uni 	$L__BB0_83;
$L__BB0_80:
	and.b32  	%r769, %r895, %r897;
	not.b32 	%r770, %r897;
	and.b32  	%r771, %r896, %r770;
	or.b32  	%r901, %r769, %r771;
	mad.lo.s32 	%r772, %r902, 5, 1;
	and.b32  	%r902, %r772, 14;
	bra.uni 	$L__BB0_83;
$L__BB0_81:
	and.b32  	%r773, %r895, %r896;
	not.b32 	%r774, %r895;
	and.b32  	%r775, %r897, %r774;
	or.b32  	%r901, %r773, %r775;
	bra.uni 	$L__BB0_83;
$L__BB0_82:
	not.b32 	%r776, %r897;
	or.b32  	%r777, %r895, %r776;
	xor.b32  	%r901, %r777, %r896;
	mul.lo.s32 	%r778, %r902, 7;
	and.b32  	%r902, %r778, 15;
$L__BB0_83:
	add.s32 	%r779, %r901, %r898;
	ld.const.u32 	%r780, [%rd13+4];
	add.s32 	%r781, %r779, %r780;
	mul.wide.u32 	%rd69, %r902, 4;
	add.s64 	%rd70, %rd2, %rd69;
	ld.local.u32 	%r782, [%rd70];
	add.s32 	%r783, %r781, %r782;
	ld.const.u32 	%r784, [%rd14+4];
	shl.b32 	%r785, %r783, %r784;
	sub.s32 	%r786, 32, %r784;
	shr.u32 	%r787, %r783, %r786;
	add.s32 	%r788, %r785, %r895;
	add.s32 	%r898, %r788, %r787;
	add.s32 	%r904, %r894, 2;
	setp.eq.s32 	%p37, %r140, 0;
	@%p37 bra 	$L__BB0_88;
	setp.eq.s32 	%p38, %r140, 1;
	@%p38 bra 	$L__BB0_87;
	setp.ne.s32 	%p39, %r140, 2;
	@%p39 bra 	$L__BB0_89;
	xor.b32  	%r789, %r895, %r896;
	xor.b32  	%r903, %r789, %r898;
	mad.lo.s32 	%r790, %r904, 3, 5;
	and.b32  	%r904, %r790, 15;
	bra.uni 	$L__BB0_90;
$L__BB0_87:
	and.b32  	%r791, %r898, %r896;
	not.b32 	%r792, %r896;
	and.b32  	%r793, %r895, %r792;
	or.b32  	%r903, %r791, %r793;
	mad.lo.s32 	%r794, %r904, 5, 1;
	and.b32  	%r904, %r794, 15;
	bra.uni 	$L__BB0_90;
$L__BB0_88:
	and.b32  	%r795, %r898, %r895;
	not.b32 	%r796, %r898;
	and.b32  	%r797, %r896, %r796;
	or.b32  	%r903, %r795, %r797;
	bra.uni 	$L__BB0_90;
$L__BB0_89:
	not.b32 	%r798, %r896;
	or.b32  	%r799, %r898, %r798;
	xor.b32  	%r903, %r799, %r895;
	mul.lo.s32 	%r800, %r904, 7;
	and.b32  	%r904, %r800, 14;
$L__BB0_90:
	add.s32 	%r801, %r903, %r897;
	ld.const.u32 	%r802, [%rd13+8];
	add.s32 	%r803, %r801, %r802;
	mul.wide.u32 	%rd71, %r904, 4;
	add.s64 	%rd72, %rd2, %rd71;
	ld.local.u32 	%r804, [%rd72];
	add.s32 	%r805, %r803, %r804;
	ld.const.u32 	%r806, [%rd14+8];
	shl.b32 	%r807, %r805, %r806;
	sub.s32 	%r808, 32, %r806;
	shr.u32 	%r809, %r805, %r808;
	add.s32 	%r810, %r807, %r898;
	add.s32 	%r897, %r810, %r809;
	add.s32 	%r906, %r894, 3;
	setp.eq.s32 	%p40, %r140, 0;
	@%p40 bra 	$L__BB0_95;
	setp.eq.s32 	%p41, %r140, 1;
	@%p41 bra 	$L__BB0_94;
	setp.ne.s32 	%p42, %r140, 2;
	@%p42 bra 	$L__BB0_96;
	xor.b32  	%r811, %r898, %r895;
	xor.b32  	%r905, %r811, %r897;
	mad.lo.s32 	%r812, %r906, 3, 5;
	and.b32  	%r906, %r812, 14;
	bra.uni 	$L__BB0_97;
$L__BB0_94:
	and.b32  	%r813, %r897, %r895;
	not.b32 	%r814, %r895;
	and.b32  	%r815, %r898, %r814;
	or.b32  	%r905, %r813, %r815;
	mad.lo.s32 	%r816, %r906, 5, 1;
	and.b32  	%r906, %r816, 12;
	bra.uni 	$L__BB0_97;
$L__BB0_95:
	and.b32  	%r817, %r897, %r898;
	not.b32 	%r818, %r897;
	and.b32  	%r819, %r895, %r818;
	or.b32  	%r905, %r817, %r819;
	bra.uni 	$L__BB0_97;
$L__BB0_96:
	not.b32 	%r820, %r895;
	or.b32  	%r821, %r897, %r820;
	xor.b32  	%r905, %r821, %r898;
	mul.lo.s32 	%r822, %r906, 7;
	and.b32  	%r906, %r822, 13;
$L__BB0_97:
	add.s32 	%r823, %r905, %r896;
	ld.const.u32 	%r824, [%rd13+12];
	add.s32 	%r825, %r823, %r824;
	mul.wide.u32 	%rd73, %r906, 4;
	add.s64 	%rd74, %rd2, %rd73;
	ld.local.u32 	%r826, [%rd74];
	add.s32 	%r827, %r825, %r826;
	ld.const.u32 	%r828, [%rd14+12];
	shl.b32 	%r829, %r827, %r828;
	sub.s32 	%r830, 32, %r828;
	shr.u32 	%r831, %r827, %r830;
	add.s32 	%r832, %r829, %r897;
	add.s32 	%r896, %r832, %r831;
	add.s32 	%r894, %r894, 4;
	setp.ne.s32 	%p43, %r894, 64;
	@%p43 bra 	$L__BB0_69;
	add.s32 	%r833, %r892, %r895;
	add.s32 	%r834, %r891, %r896;
	add.s32 	%r835, %r890, %r897;
	add.s32 	%r836, %r889, %r898;
	cvt.u16.u32 	%rs111, %r833;
	and.b16  	%rs112, %rs111, 240;
	shr.u32 	%r837, %r833, 8;
	cvt.u16.u32 	%rs1, %r837;
	{ .reg .b16 tmp; mov.b32 {tmp, %rs2}, %r833; }
	shr.u32 	%r838, %r833, 24;
	cvt.u16.u32 	%rs3, %r838;
	cvt.u16.u32 	%rs4, %r834;
	shr.u32 	%r839, %r834, 8;
	cvt.u16.u32 	%rs5, %r839;
	{ .reg .b16 tmp; mov.b32 {tmp, %rs6}, %r834; }
	shr.u32 	%r840, %r834, 24;
	cvt.u16.u32 	%rs7, %r840;
	cvt.u16.u32 	%rs8, %r835;
	shr.u32 	%r841, %r835, 8;
	cvt.u16.u32 	%rs9, %r841;
	{ .reg .b16 tmp; mov.b32 {tmp, %rs10}, %r835; }
	shr.u32 	%r842, %r835, 24;
	cvt.u16.u32 	%rs11, %r842;
	cvt.u16.u32 	%rs12, %r836;
	shr.u32 	%r843, %r836, 8;
	cvt.u16.u32 	%rs13, %r843;
	{ .reg .b16 tmp; mov.b32 {tmp, %rs14}, %r836; }
	shr.u32 	%r844, %r836, 24;
	cvt.u16.u32 	%rs15, %r844;
	shr.u16 	%rs113, %rs112, 4;
	cvt.u64.u16 	%rd75, %rs113;
	mov.u64 	%rd76, $str;
	add.s64 	%rd77, %rd76, %rd75;
	ld.global.nc.u8 	%rs114, [%rd77];
	cvt.u16.u8 	%rs115, %rs114;
	and.b16  	%rs16, %rs111, 15;
	mov.b16 	%rs116, 1;
	st.shared.u8 	[_ZZ16bruteForceKernelccPcPiE5match], %rs116;
	ld.global.u8 	%rs117, [%rd1];
	setp.ne.s16 	%p44, %rs115, %rs117;
	@%p44 bra 	$L__BB0_130;
	cvt.u64.u16 	%rd78, %rs16;
	mov.u64 	%rd79, $str;
	add.s64 	%rd80, %rd79, %rd78;
	ld.global.nc.u8 	%rs118, [%rd80];
	cvt.u16.u8 	%rs119, %rs118;
	and.b16  	%rs120, %rs1, 240;
	shr.u16 	%rs17, %rs120, 4;
	and.b16  	%rs18, %rs1, 15;
	and.b16  	%rs121, %rs2, 240;
	shr.u16 	%rs19, %rs121, 4;
	and.b16  	%rs20, %rs2, 15;
	shr.u16 	%rs21, %rs3, 4;
	and.b16  	%rs22, %rs3, 15;
	and.b16  	%rs122, %rs4, 240;
	shr.u16 	%rs23, %rs122, 4;
	and.b16  	%rs24, %rs4, 15;
	and.b16  	%rs123, %rs5, 240;
	shr.u16 	%rs25, %rs123, 4;
	and.b16  	%rs26, %rs5, 15;
	and.b16  	%rs124, %rs6, 240;
	shr.u16 	%rs27, %rs124, 4;
	and.b16  	%rs28, %rs6, 15;
	shr.u16 	%rs29, %rs7, 4;
	and.b16  	%rs30, %rs7, 15;
	and.b16  	%rs125, %rs8, 240;
	shr.u16 	%rs31, %rs125, 4;
	and.b16  	%rs32, %rs8, 15;
	and.b16  	%rs126, %rs9, 240;
	shr.u16 	%rs33, %rs126, 4;
	and.b16  	%rs34, %rs9, 15;
	and.b16  	%rs127, %rs10, 240;
	shr.u16 	%rs35, %rs127, 4;
	and.b16  	%rs36, %rs10, 15;
	shr.u16 	%rs37, %rs11, 4;
	and.b16  	%rs38, %rs11, 15;
	and.b16  	%rs128, %rs12, 240;
	shr.u16 	%rs39, %rs128, 4;
	and.b16  	%rs40, %rs12, 15;
	and.b16  	%rs129, %rs13, 240;
	shr.u16 	%rs41, %rs129, 4;
	and.b16  	%rs42, %rs13, 15;
	and.b16  	%rs130, %rs14, 240;
	shr.u16 	%rs43, %rs130, 4;
	and.b16  	%rs44, %rs14, 15;
	shr.u16 	%rs45, %rs15, 4;
	and.b16  	%rs46, %rs15, 15;
	ld.global.u8 	%rs131, [%rd1+1];
	setp.ne.s16 	%p45, %rs119, %rs131;
	@%p45 bra 	$L__BB0_130;
	cvt.u64.u16 	%rd81, %rs17;
	mov.u64 	%rd82, $str;
	add.s64 	%rd83, %rd82, %rd81;
	ld.global.nc.u8 	%rs132, [%rd83];
	cvt.u16.u8 	%rs133, %rs132;
	ld.global.u8 	%rs134, [%rd1+2];
	setp.ne.s16 	%p46, %rs133, %rs134;
	@%p46 bra 	$L__BB0_130;
	cvt.u64.u16 	%rd84, %rs18;
	mov.u64 	%rd85, $str;
	add.s64 	%rd86, %rd85, %rd84;
	ld.global.nc.u8 	%rs135, [%rd86];
	cvt.u16.u8 	%rs136, %rs135;
	ld.global.u8 	%rs137, [%rd1+3];
	setp.ne.s16 	%p47, %rs136, %rs137;
	@%p47 bra 	$L__BB0_130;
	cvt.u64.u16 	%rd87, %rs19;
	mov.u64 	%rd88, $str;
	add.s64 	%rd89, %rd88, %rd87;
	ld.global.nc.u8 	%rs138, [%rd89];
	cvt.u16.u8 	%rs139, %rs138;
	ld.global.u8 	%rs140, [%rd1+4];
	setp.ne.s16 	%p48, %rs139, %rs140;
	@%p48 bra 	$L__BB0_130;
	cvt.u64.u16 	%rd90, %rs20;
	mov.u64 	%rd91, $str;
	add.s64 	%rd92, %rd91, %rd90;
	ld.global.nc.u8 	%rs141, [%rd92];
	cvt.u16.u8 	%rs142, %rs141;
	ld.global.u8 	%rs143, [%rd1+5];
	setp.ne.s16 	%p49, %rs142, %rs143;
	@%p49 bra 	$L__BB0_130;
	cvt.u64.u16 	%rd93, %rs21;
	mov.u64 	%rd94, $str;
	add.s64 	%rd95, %rd94, %rd93;
	ld.global.nc.u8 	%rs144, [%rd95];
	cvt.u16.u8 	%rs145, %rs144;
	ld.global.u8 	%rs146, [%rd1+6];
	setp.ne.s16 	%p50, %rs145, %rs146;
	@%p50 bra 	$L__BB0_130;
	cvt.u64.u16 	%rd96, %rs22;
	mov.u64 	%rd97, $str;
	add.s64 	%rd98, %rd97, %rd96;
	ld.global.nc.u8 	%rs147, [%rd98];
	cvt.u16.u8 	%rs148, %rs147;
	ld.global.u8 	%rs149, [%rd1+7];
	setp.ne.s16 	%p51, %rs148, %rs149;
	@%p51 bra 	$L__BB0_130;
	cvt.u64.u16 	%rd99, %rs23;
	mov.u64 	%rd100, $str;
	add.s64 	%rd101, %rd100, %rd99;
	ld.global.nc.u8 	%rs150, [%rd101];
	cvt.u16.u8 	%rs151, %rs150;
	ld.global.u8 	%rs152, [%rd1+8];
	setp.ne.s16 	%p52, %rs151, %rs152;
	@%p52 bra 	$L__BB0_130;
	cvt.u64.u16 	%rd102, %rs24;
	add.s64 	%rd104, %rd100, %rd102;
	ld.global.nc.u8 	%rs153, [%rd104];
	cvt.u16.u8 	%rs154, %rs153;
	ld.global.u8 	%rs155, [%rd1+9];
	setp.ne.s16 	%p53, %rs154, %rs155;
	@%p53 bra 	$L__BB0_130;
	cvt.u64.u16 	%rd105, %rs25;
	add.s64 	%rd107, %rd100, %rd105;
	ld.global.nc.u8 	%rs156, [%rd107];
	cvt.u16.u8 	%rs157, %rs156;
	ld.global.u8 	%rs158, [%rd1+10];
	setp.ne.s16 	%p54, %rs157, %rs158;
	@%p54 bra 	$L__BB0_130;
	cvt.u64.u16 	%rd108, %rs26;
	add.s64 	%rd110, %rd100, %rd108;
	ld.global.nc.u8 	%rs159, [%rd110];
	cvt.u16.u8 	%rs160, %rs159;
	ld.global.u8 	%rs161, [%rd1+11];
	setp.ne.s16 	%p55, %rs160, %rs161;
	@%p55 bra 	$L__BB0_130;
	cvt.u64.u16 	%rd111, %rs27;
	add.s64 	%rd113, %rd100, %rd111;
	ld.global.nc.u8 	%rs162, [%rd113];
	cvt.u16.u8 	%rs163, %rs162;
	ld.global.u8 	%rs164, [%rd1+12];
	setp.ne.s16 	%p56, %rs163, %rs164;
	@%p56 bra 	$L__BB0_130;
	cvt.u64.u16 	%rd114, %rs28;
	add.s64 	%rd116, %rd100, %rd114;
	ld.global.nc.u8 	%rs165, [%rd116];
	cvt.u16.u8 	%rs166, %rs165;
	ld.global.u8 	%rs167, [%rd1+13];
	setp.ne.s16 	%p57, %rs166, %rs167;
	@%p57 bra 	$L__BB0_130;
	cvt.u64.u16 	%rd117, %rs29;
	add.s64 	%rd119, %rd100, %rd117;
	ld.global.nc.u8 	%rs168, [%rd119];
	cvt.u16.u8 	%rs169, %rs168;
	ld.global.u8 	%rs170, [%rd1+14];
	setp.ne.s16 	%p58, %rs169, %rs170;
	@%p58 bra 	$L__BB0_130;
	cvt.u64.u16 	%rd120, %rs30;
	add.s64 	%rd122, %rd100, %rd120;
	ld.global.nc.u8 	%rs171, [%rd122];
	cvt.u16.u8 	%rs172, %rs171;
	ld.global.u8 	%rs173, [%rd1+15];
	setp.ne.s16 	%p59, %rs172, %rs173;
	@%p59 bra 	$L__BB0_130;
	cvt.u64.u16 	%rd123, %rs31;
	add.s64 	%rd125, %rd100, %rd123;
	ld.global.nc.u8 	%rs174, [%rd125];
	cvt.u16.u8 	%rs175, %rs174;
	ld.global.u8 	%rs176, [%rd1+16];
	setp.ne.s16 	%p60, %rs175, %rs176;
	@%p60 bra 	$L__BB0_130;
	cvt.u64.u16 	%rd126, %rs32;
	add.s64 	%rd128, %rd100, %rd126;
	ld.global.nc.u8 	%rs177, [%rd128];
	cvt.u16.u8 	%rs178, %rs177;
	ld.global.u8 	%rs179, [%rd1+17];
	setp.ne.s16 	%p61, %rs178, %rs179;
	@%p61 bra 	$L__BB0_130;
	cvt.u64.u16 	%rd129, %rs33;
	add.s64 	%rd131, %rd100, %rd129;
	ld.global.nc.u8 	%rs180, [%rd131];
	cvt.u16.u8 	%rs181, %rs180;
	ld.global.u8 	%rs182, [%rd1+18];
	setp.ne.s16 	%p62, %rs181, %rs182;
	@%p62 bra 	$L__BB0_130;
	cvt.u64.u16 	%rd132, %rs34;
	add.s64 	%rd134, %rd100, %rd132;
	ld.global.nc.u8 	%rs183, [%rd134];
	cvt.u16.u8 	%rs184, %rs183;
	ld.global.u8 	%rs185, [%rd1+19];
	setp.ne.s16 	%p63, %rs184, %rs185;
	@%p63 bra 	$L__BB0_130;
	cvt.u64.u16 	%rd135, %rs35;
	add.s64 	%rd137, %rd100, %rd135;
	ld.global.nc.u8 	%rs186, [%rd137];
	cvt.u16.u8 	%rs187, %rs186;
	ld.global.u8 	%rs188, [%rd1+20];
	setp.ne.s16 	%p64, %rs187, %rs188;
	@%p64 bra 	$L__BB0_130;
	cvt.u64.u16 	%rd138, %rs36;
	add.s64 	%rd140, %rd100, %rd138;
	ld.global.nc.u8 	%rs189, [%rd140];
	cvt.u16.u8 	%rs190, %rs189;
	ld.global.u8 	%rs191, [%rd1+21];
	setp.ne.s16 	%p65, %rs190, %rs191;
	@%p65 bra 	$L__BB0_130;
	cvt.u64.u16 	%rd141, %rs37;
	add.s64 	%rd143, %rd100, %rd141;
	ld.global.nc.u8 	%rs192, [%rd143];
	cvt.u16.u8 	%rs193, %rs192;
	ld.global.u8 	%rs194, [%rd1+22];
	setp.ne.s16 	%p66, %rs193, %rs194;
	@%p66 bra 	$L__BB0_130;
	cvt.u64.u16 	%rd144, %rs38;
	add.s64 	%rd146, %rd100, %rd144;
	ld.global.nc.u8 	%rs195, [%rd146];
	cvt.u16.u8 	%rs196, %rs195;
	ld.global.u8 	%rs197, [%rd1+23];
	setp.ne.s16 	%p67, %rs196, %rs197;
	@%p67 bra 	$L__BB0_130;
	cvt.u64.u16 	%rd147, %rs39;
	add.s64 	%rd149, %rd100, %rd147;
	ld.global.nc.u8 	%rs198, [%rd149];
	cvt.u16.u8 	%rs199, %rs198;
	ld.global.u8 	%rs200, [%rd1+24];
	setp.ne.s16 	%p68, %rs199, %rs200;
	@%p68 bra 	$L__BB0_130;
	cvt.u64.u16 	%rd150, %rs40;
	add.s64 	%rd152, %rd100, %rd150;
	ld.global.nc.u8 	%rs201, [%rd152];
	cvt.u16.u8 	%rs202, %rs201;
	ld.global.u8 	%rs203, [%rd1+25];
	setp.ne.s16 	%p69, %rs202, %rs203;
	@%p69 bra 	$L__BB0_130;
	cvt.u64.u16 	%rd153, %rs41;
	add.s64 	%rd155, %rd100, %rd153;
	ld.global.nc.u8 	%rs204, [%rd155];
	cvt.u16.u8 	%rs205, %rs204;
	ld.global.u8 	%rs206, [%rd1+26];
	setp.ne.s16 	%p70, %rs205, %rs206;
	@%p70 bra 	$L__BB0_130;
	cvt.u64.u16 	%rd156, %rs42;
	add.s64 	%rd158, %rd100, %rd156;
	ld.global.nc.u8 	%rs207, [%rd158];
	cvt.u16.u8 	%rs208, %rs207;
	ld.global.u8 	%rs209, [%rd1+27];
	setp.ne.s16 	%p71, %rs208, %rs209;
	@%p71 bra 	$L__BB0_130;
	cvt.u64.u16 	%rd159, %rs43;
	add.s64 	%rd161, %rd100, %rd159;
	ld.global.nc.u8 	%rs210, [%rd161];
	cvt.u16.u8 	%rs211, %rs210;
	ld.global.u8 	%rs212, [%rd1+28];
	setp.ne.s16 	%p72, %rs211, %rs212;
	@%p72 bra 	$L__BB0_130;
	cvt.u64.u16 	%rd162, %rs44;
	add.s64 	%rd164, %rd100, %rd162;
	ld.global.nc.u8 	%rs213, [%rd164];
	cvt.u16.u8 	%rs214, %rs213;
	ld.global.u8 	%rs215, [%rd1+29];
	setp.ne.s16 	%p73, %rs214, %rs215;
	@%p73 bra 	$L__BB0_130;
	cvt.u64.u16 	%rd165, %rs45;
	add.s64 	%rd167, %rd100, %rd165;
	ld.global.nc.u8 	%rs216, [%rd167];
	cvt.u16.u8 	%rs217, %rs216;
	ld.global.u8 	%rs218, [%rd1+30];
	setp.ne.s16 	%p74, %rs217, %rs218;
	@%p74 bra 	$L__BB0_130;
	cvt.u64.u16 	%rd168, %rs46;
	add.s64 	%rd170, %rd100, %rd168;
	ld.global.nc.u8 	%rs219, [%rd170];
	cvt.u16.u8 	%rs220, %rs219;
	ld.global.u8 	%rs221, [%rd1+31];
	setp.eq.s16 	%p75, %rs220, %rs221;
	@%p75 bra 	$L__BB0_131;
$L__BB0_130:
	mov.b16 	%rs222, 0;
	st.shared.u8 	[_ZZ16bruteForceKernelccPcPiE5match], %rs222;
	bra.uni 	$L__BB0_132;
$L__BB0_131:
	ld.param.u64 	%rd177, [_Z16bruteForceKernelccPcPi_param_3];
	add.u64 	%rd171, %SP, 176;
	add.u64 	%rd172, %SPL, 176;
	add.u64 	%rd173, %SP, 168;
	st.local.u64 	[%rd172], %rd173;
	mov.u64 	%rd174, $str$1;
	cvta.global.u64 	%rd175, %rd174;
	{ // callseq 0, 0
	.param .b64 param0;
	st.param.b64 	[param0], %rd175;
	.param .b64 param1;
	st.param.b64 	[param1], %rd171;
	.param .b32 retval0;
	call.uni (retval0), 
	vprintf, 
	(
	param0, 
	param1
	);
	ld.param.b32 	%r845, [retval0];
	} // callseq 0
	cvta.to.global.u64 	%rd176, %rd177;
	atom.global.exch.b32 	%r847, [%rd176], 1;
$L__BB0_132:
	ret;

}
	// .globl	_Z9md5KernelPKcPc
.visible .entry _Z9md5KernelPKcPc(
	.param .u64 .ptr .align 1 _Z9md5KernelPKcPc_param_0,
	.param .u64 .ptr .align 1 _Z9md5KernelPKcPc_param_1
)
{
	.local .align 16 .b8 	__local_depot1[176];
	.reg .b64 	%SP;
	.reg .b64 	%SPL;
	.reg .pred 	%p<44>;
	.reg .b16 	%rs<150>;
	.reg .b32 	%r<860>;
	.reg .b64 	%rd<146>;

	mov.u64 	%SPL, __local_depot1;
	ld.param.u64 	%rd16, [_Z9md5KernelPKcPc_param_0];
	ld.param.u64 	%rd14, [_Z9md5KernelPKcPc_param_1];
	cvta.to.global.u64 	%rd1, %rd16;
	add.u64 	%rd2, %SPL, 0;
	add.u64 	%rd3, %SPL, 64;
	ld.const.u32 	%r845, [A];
	ld.const.u32 	%r844, [B];
	ld.const.u32 	%r843, [C];
	ld.const.u32 	%r842, [D];
	mov.b32 	%r805, 0;
	st.local.v2.u32 	[%rd3+24], {%r805, %r805};
	st.local.v2.u32 	[%rd3+32], {%r805, %r805};
	st.local.v2.u32 	[%rd3+40], {%r805, %r805};
	st.local.v2.u32 	[%rd3+48], {%r805, %r805};
	st.local.v2.u32 	[%rd3+56], {%r805, %r805};
	st.local.v2.u32 	[%rd3+64], {%r805, %r805};
	st.local.v2.u32 	[%rd3+72], {%r805, %r805};
	st.local.v2.u32 	[%rd3+80], {%r805, %r805};
	st.local.v2.u32 	[%rd3+88], {%r805, %r805};
	st.local.v2.u32 	[%rd3+96], {%r805, %r805};
	st.local.v2.u32 	[%rd3+8], {%r845, %r844};
	st.local.v2.u32 	[%rd3+16], {%r843, %r842};
	mov.b64 	%rd19, 7;
	st.local.u64 	[%rd3], %rd19;
	mov.b64 	%rd144, 0;
	mov.u64 	%rd24, K;
$L__BB1_1:
	add.s64 	%rd20, %rd1, %rd144;
	ld.global.u8 	%rs1, [%rd20];
	add.s32 	%r823, %r805, 1;
	cvt.u64.u32 	%rd21, %r805;
	add.s64 	%rd22, %rd3, %rd21;
	st.local.u8 	[%rd22+24], %rs1;
	and.b32  	%r186, %r823, 63;
	setp.ne.s32 	%p1, %r186, 0;
	@%p1 bra 	$L__BB1_33;
	ld.local.v2.b32 	{%r188, %r189}, [%rd3+24];
	bfe.u32 	%r190, %r189, 8, 8;
	cvt.u16.u32 	%rs2, %r190;
	bfe.u32 	%r191, %r189, 16, 8;
	bfe.u32 	%r192, %r189, 24, 8;
	ld.local.u32 	%r193, [%rd3+24];
	shl.b32 	%r194, %r192, 24;
	shl.b32 	%r195, %r191, 16;
	and.b32  	%r196, %r195, 16711680;
	or.b32  	%r197, %r196, %r194;
	and.b16  	%rs3, %rs2, 255;
	mul.wide.u16 	%r198, %rs3, 256;
	or.b32  	%r199, %r197, %r198;
	bfe.u32 	%r200, %r189, 0, 8;
	or.b32  	%r201, %r199, %r200;
	ld.local.v2.b32 	{%r202, %r203}, [%rd3+32];
	bfe.u32 	%r204, %r203, 8, 8;
	cvt.u16.u32 	%rs4, %r204;
	bfe.u32 	%r205, %r203, 16, 8;
	bfe.u32 	%r206, %r203, 24, 8;
	ld.local.u32 	%r207, [%rd3+32];
	shl.b32 	%r208, %r206, 24;
	shl.b32 	%r209, %r205, 16;
	and.b32  	%r210, %r209, 16711680;
	or.b32  	%r211, %r210, %r208;
	and.b16  	%rs5, %rs4, 255;
	mul.wide.u16 	%r212, %rs5, 256;
	or.b32  	%r213, %r211, %r212;
	bfe.u32 	%r214, %r203, 0, 8;
	or.b32  	%r215, %r213, %r214;
	st.local.v4.u32 	[%rd2], {%r193, %r201, %r207, %r215};
	ld.local.v2.b32 	{%r216, %r217}, [%rd3+40];
	bfe.u32 	%r218, %r217, 8, 8;
	cvt.u16.u32 	%rs6, %r218;
	bfe.u32 	%r219, %r217, 16, 8;
	bfe.u32 	%r220, %r217, 24, 8;
	ld.local.u32 	%r221, [%rd3+40];
	shl.b32 	%r222, %r220, 24;
	shl.b32 	%r223, %r219, 16;
	and.b32  	%r224, %r223, 16711680;
	or.b32  	%r225, %r224, %r222;
	and.b16  	%rs7, %rs6, 255;
	mul.wide.u16 	%r226, %rs7, 256;
	or.b32  	%r227, %r225, %r226;
	bfe.u32 	%r228, %r217, 0, 8;
	or.b32  	%r229, %r227, %r228;
	ld.local.v2.b32 	{%r230, %r231}, [%rd3+48];
	bfe.u32 	%r232, %r231, 8, 8;
	cvt.u16.u32 	%rs8, %r232;
	bfe.u32 	%r233, %r231, 16, 8;
	bfe.u32 	%r234, %r231, 24, 8;
	ld.local.u32 	%r235, [%rd3+48];
	shl.b32 	%r236, %r234, 24;
	shl.b32 	%r237, %r233, 16;
	and.b32  	%r238, %r237, 16711680;
	or.b32  	%r239, %r238, %r236;
	and.b16  	%rs9, %rs8, 255;
	mul.wide.u16 	%r240, %rs9, 256;
	or.b32  	%r241, %r239, %r240;
	bfe.u32 	%r242, %r231, 0, 8;
	or.b32  	%r243, %r241, %r242;
	st.local.v4.u32 	[%rd2+16], {%r221, %r229, %r235, %r243};
	ld.local.v2.b32 	{%r244, %r245}, [%rd3+56];
	bfe.u32 	%r246, %r245, 8, 8;
	cvt.u16.u32 	%rs10, %r246;
	bfe.u32 	%r247, %r245, 16, 8;
	bfe.u32 	%r248, %r245, 24, 8;
	ld.local.u32 	%r249, [%rd3+56];
	shl.b32 	%r250, %r248, 24;
	shl.b32 	%r251, %r247, 16;
	and.b32  	%r252, %r251, 16711680;
	or.b32  	%r253, %r252, %r250;
	and.b16  	%rs11, %rs10, 255;
	mul.wide.u16 	%r254, %rs11, 256;
	or.b32  	%r255, %r253, %r254;
	bfe.u32 	%r256, %r245, 0, 8;
	or.b32  	%r257, %r255, %r256;
	ld.local.v2.b32 	{%r258, %r259}, [%rd3+64];
	bfe.u32 	%r260, %r259, 8, 8;
	cvt.u16.u32 	%rs12, %r260;
	bfe.u32 	%r261, %r259, 16, 8;
	bfe.u32 	%r262, %r259, 24, 8;
	ld.local.u32 	%r263, [%rd3+64];
	shl.b32 	%r264, %r262, 24;
	shl.b32 	%r265, %r261, 16;
	and.b32  	%r266, %r265, 16711680;
	or.b32  	%r267, %r266, %r264;
	and.b16  	%rs13, %rs12, 255;
	mul.wide.u16 	%r268, %rs13, 256;
	or.b32  	%r269, %r267, %r268;
	bfe.u32 	%r270, %r259, 0, 8;
	or.b32  	%r271, %r269, %r270;
	st.local.v4.u32 	[%rd2+32], {%r249, %r257, %r263, %r271};
	ld.local.v2.b32 	{%r272, %r273}, [%rd3+72];
	bfe.u32 	%r274, %r273, 8, 8;
	cvt.u16.u32 	%rs14, %r274;
	bfe.u32 	%r275, %r273, 16, 8;
	bfe.u32 	%r276, %r273, 24, 8;
	ld.local.u32 	%r277, [%rd3+72];
	shl.b32 	%r278, %r276, 24;
	shl.b32 	%r279, %r275, 16;
	and.b32  	%r280, %r279, 16711680;
	or.b32  	%r281, %r280, %r278;
	and.b16  	%rs15, %rs14, 255;
	mul.wide.u16 	%r282, %rs15, 256;
	or.b32  	%r283, %r281, %r282;
	bfe.u32 	%r284, %r273, 0, 8;
	or.b32  	%r285, %r283, %r284;
	ld.local.v2.b32 	{%r286, %r287}, [%rd3+80];
	bfe.u32 	%r288, %r287, 8, 8;
	cvt.u16.u32 	%rs16, %r288;
	bfe.u32 	%r289, %r287, 16, 8;
	bfe.u32 	%r290, %r287, 24, 8;
	ld.local.u32 	%r291, [%rd3+80];
	shl.b32 	%r292, %r290, 24;
	shl.b32 	%r293, %r289, 16;
	and.b32  	%r294, %r293, 16711680;
	or.b32  	%r295, %r294, %r292;
	and.b16  	%rs17, %rs16, 255;
	mul.wide.u16 	%r296, %rs17, 256;
	or.b32  	%r297, %r295, %r296;
	bfe.u32 	%r298, %r287, 0, 8;
	or.b32  	%r299, %r297, %r298;
	st.local.v4.u32 	[%rd2+48], {%r277, %r285, %r291, %r299};
	mov.b32 	%r806, 0;
	mov.u32 	%r807, %r845;
	mov.u32 	%r808, %r844;
	mov.u32 	%r809, %r843;
	mov.u32 	%r810, %r842;
$L__BB1_3:
	shr.u32 	%r16, %r806, 4;
	setp.eq.s32 	%p2, %r16, 2;
	@%p2 bra 	$L__BB1_8;
	setp.eq.s32 	%p3, %r16, 1;
	@%p3 bra 	$L__BB1_7;
	setp.ne.s32 	%p4, %r16, 0;
	@%p4 bra 	$L__BB1_9;
	and.b32  	%r306, %r808, %r809;
	not.b32 	%r307, %r808;
	and.b32  	%r308, %r810, %r307;
	or.b32  	%r811, %r306, %r308;
	mov.u32 	%r812, %r806;
	bra.uni 	$L__BB1_10;
$L__BB1_7:
	and.b32  	%r302, %r808, %r810;
	not.b32 	%r303, %r810;
	and.b32  	%r304, %r809, %r303;
	or.b32  	%r811, %r302, %r304;
	mad.lo.s32 	%r305, %r806, 5, 1;
	and.b32  	%r812, %r305, 13;
	bra.uni 	$L__BB1_10;
$L__BB1_8:
	xor.b32  	%r300, %r809, %r810;
	xor.b32  	%r811, %r300, %r808;
	mad.lo.s32 	%r301, %r806, 3, 5;
	and.b32  	%r812, %r301, 13;
	bra.uni 	$L__BB1_10;
$L__BB1_9:
	not.b32 	%r309, %r810;
	or.b32  	%r310, %r808, %r309;
	xor.b32  	%r811, %r310, %r809;
	mul.lo.s32 	%r311, %r806, 7;
	and.b32  	%r812, %r311, 12;
$L__BB1_10:
	add.s32 	%r312, %r811, %r807;
	mul.wide.u32 	%rd23, %r806, 4;
	add.s64 	%rd5, %rd24, %rd23;
	ld.const.u32 	%r313, [%rd5];
	add.s32 	%r314, %r312, %r313;
	mul.wide.u32 	%rd25, %r812, 4;
	add.s64 	%rd26, %rd2, %rd25;
	ld.local.u32 	%r315, [%rd26];
	add.s32 	%r316, %r314, %r315;
	mov.u64 	%rd27, S;
	add.s64 	%rd6, %rd27, %rd23;
	ld.const.u32 	%r317, [%rd6];
	shl.b32 	%r318, %r316, %r317;
	sub.s32 	%r319, 32, %r317;
	shr.u32 	%r320, %r316, %r319;
	add.s32 	%r321, %r318, %r808;
	add.s32 	%r807, %r321, %r320;
	add.s32 	%r814, %r806, 1;
	setp.eq.s32 	%p5, %r16, 0;
	@%p5 bra 	$L__BB1_15;
	setp.eq.s32 	%p6, %r16, 1;
	@%p6 bra 	$L__BB1_14;
	setp.ne.s32 	%p7, %r16, 2;
	@%p7 bra 	$L__BB1_16;
	xor.b32  	%r322, %r808, %r809;
	xor.b32  	%r813, %r322, %r807;
	mad.lo.s32 	%r323, %r814, 3, 5;
	and.b32  	%r814, %r323, 12;
	bra.uni 	$L__BB1_17;
$L__BB1_14:
	and.b32  	%r324, %r807, %r809;
	not.b32 	%r325, %r809;
	and.b32  	%r326, %r808, %r325;
	or.b32  	%r813, %r324, %r326;
	mad.lo.s32 	%r327, %r814, 5, 1;
	and.b32  	%r814, %r327, 14;
	bra.uni 	$L__BB1_17;
$L__BB1_15:
	and.b32  	%r328, %r807, %r808;
	not.b32 	%r329, %r807;
	and.b32  	%r330, %r809, %r329;
	or.b32  	%r813, %r328, %r330;
	bra.uni 	$L__BB1_17;
$L__BB1_16:
	not.b32 	%r331, %r809;
	or.b32  	%r332, %r807, %r331;
	xor.b32  	%r813, %r332, %r808;
	mul.lo.s32 	%r333, %r814, 7;
	and.b32  	%r814, %r333, 15;
$L__BB1_17:
	add.s32 	%r334, %r813, %r810;
	ld.const.u32 	%r335, [%rd5+4];
	add.s32 	%r336, %r334, %r335;
	mul.wide.u32 	%rd28, %r814, 4;
	add.s64 	%rd29, %rd2, %rd28;
	ld.local.u32 	%r337, [%rd29];
	add.s32 	%r338, %r336, %r337;
	ld.const.u32 	%r339, [%rd6+4];
	shl.b32 	%r340, %r338, %r339;
	sub.s32 	%r341, 32, %r339;
	shr.u32 	%r342, %r338, %r341;
	add.s32 	%r343, %r340, %r807;
	add.s32 	%r810, %r343, %r342;
	add.s32 	%r816, %r806, 2;
	setp.eq.s32 	%p8, %r16, 0;
	@%p8 bra 	$L__BB1_22;
	setp.eq.s32 	%p9, %r16, 1;
	@%p9 bra 	$L__BB1_21;
	setp.ne.s32 	%p10, %r16, 2;
	@%p10 bra 	$L__BB1_23;
	xor.b32  	%r344, %r807, %r808;
	xor.b32  	%r815, %r344, %r810;
	mad.lo.s32 	%r345, %r816, 3, 5;
	and.b32  	%r816, %r345, 15;
	bra.uni 	$L__BB1_24;
$L__BB1_21:
	and.b32  	%r346, %r810, %r808;
	not.b32 	%r347, %r808;
	and.b32  	%r348, %r807, %r347;
	or.b32  	%r815, %r346, %r348;
	mad.lo.s32 	%r349, %r816, 5, 1;
	and.b32  	%r816, %r349, 15;
	bra.uni 	$L__BB1_24;
$L__BB1_22:
	and.b32  	%r350, %r810, %r807;
	not.b32 	%r351, %r810;
	and.b32  	%r352, %r808, %r351;
	or.b32  	%r815, %r350, %r352;
	bra.uni 	$L__BB1_24;
$L__BB1_23:
	not.b32 	%r353, %r808;
	or.b32  	%r354, %r810, %r353;
	xor.b32  	%r815, %r354, %r807;
	mul.lo.s32 	%r355, %r816, 7;
	and.b32  	%r816, %r355, 14;
$L__BB1_24:
	add.s32 	%r356, %r815, %r809;
	ld.const.u32 	%r357, [%rd5+8];
	add.s32 	%r358, %r356, %r357;
	mul.wide.u32 	%rd30, %r816, 4;
	add.s64 	%rd31, %rd2, %rd30;
	ld.local.u32 	%r359, [%rd31];
	add.s32 	%r360, %r358, %r359;
	ld.const.u32 	%r361, [%rd6+8];
	shl.b32 	%r362, %r360, %r361;
	sub.s32 	%r363, 32, %r361;
	shr.u32 	%r364, %r360, %r363;
	add.s32 	%r365, %r362, %r810;
	add.s32 	%r809, %r365, %r364;
	add.s32 	%r818, %r806, 3;
	setp.eq.s32 	%p11, %r16, 0;
	@%p11 bra 	$L__BB1_29;
	setp.eq.s32 	%p12, %r16, 1;
	@%p12 bra 	$L__BB1_28;
	setp.ne.s32 	%p13, %r16, 2;
	@%p13 bra 	$L__BB1_30;
	xor.b32  	%r366, %r810, %r807;
	xor.b32  	%r817, %r366, %r809;
	mad.lo.s32 	%r367, %r818, 3, 5;
	and.b32  	%r818, %r367, 14;
	bra.uni 	$L__BB1_31;
$L__BB1_28:
	and.b32  	%r368, %r809, %r807;
	not.b32 	%r369, %r807;
	and.b32  	%r370, %r810, %r369;
	or.b32  	%r817, %r368, %r370;
	mad.lo.s32 	%r371, %r818, 5, 1;
	and.b32  	%r818, %r371, 12;
	bra.uni 	$L__BB1_31;
$L__BB1_29:
	and.b32  	%r372, %r809, %r810;
	not.b32 	%r373, %r809;
	and.b32  	%r374, %r807, %r373;
	or.b32  	%r817, %r372, %r374;
	bra.uni 	$L__BB1_31;
$L__BB1_30:
	not.b32 	%r375, %r807;
	or.b32  	%r376, %r809, %r375;
	xor.b32  	%r817, %r376, %r810;
	mul.lo.s32 	%r377, %r818, 7;
	and.b32  	%r818, %r377, 13;
$L__BB1_31:
	add.s32 	%r378, %r817, %r808;
	ld.const.u32 	%r379, [%rd5+12];
	add.s32 	%r380, %r378, %r379;
	mul.wide.u32 	%rd32, %r818, 4;
	add.s64 	%rd33, %rd2, %rd32;
	ld.local.u32 	%r381, [%rd33];
	add.s32 	%r382, %r380, %r381;
	ld.const.u32 	%r383, [%rd6+12];
	shl.b32 	%r384, %r382, %r383;
	sub.s32 	%r385, 32, %r383;
	shr.u32 	%r386, %r382, %r385;
	add.s32 	%r387, %r384, %r809;
	add.s32 	%r808, %r387, %r386;
	add.s32 	%r806, %r806, 4;
	setp.ne.s32 	%p14, %r806, 64;
	@%p14 bra 	$L__BB1_3;
	add.s32 	%r845, %r845, %r807;
	add.s32 	%r844, %r844, %r808;
	add.s32 	%r843, %r843, %r809;
	add.s32 	%r842, %r842, %r810;
	mov.b32 	%r823, 0;
$L__BB1_33:
	add.s64 	%rd144, %rd144, 1;
	setp.ne.s64 	%p15, %rd144, 7;
	mov.u32 	%r805, %r823;
	@%p15 bra 	$L__BB1_1;
	st.local.v2.u32 	[%rd3+8], {%r845, %r844};
	st.local.v2.u32 	[%rd3+16], {%r843, %r842};
	mov.b64 	%rd35, 56;
	st.local.u64 	[%rd3], %rd35;
	mov.b32 	%r828, 7;
	mov.b64 	%rd145, 0;
	mov.u64 	%rd36, PADDING;
$L__BB1_35:
	add.s64 	%rd37, %rd36, %rd145;
	ld.const.u8 	%rs18, [%rd37];
	add.s32 	%r846, %r828, 1;
	cvt.u64.u32 	%rd38, %r828;
	add.s64 	%rd39, %rd3, %rd38;
	st.local.u8 	[%rd39+24], %rs18;
	and.b32  	%r390, %r846, 63;
	setp.ne.s32 	%p16, %r390, 0;
	@%p16 bra 	$L__BB1_67;
	ld.local.v2.b32 	{%r392, %r393}, [%rd3+24];
	bfe.u32 	%r394, %r393, 8, 8;
	cvt.u16.u32 	%rs19, %r394;
	bfe.u32 	%r395, %r393, 16, 8;
	bfe.u32 	%r396, %r393, 24, 8;
	ld.local.u32 	%r397, [%rd3+24];
	shl.b32 	%r398, %r396, 24;
	shl.b32 	%r399, %r395, 16;
	and.b32  	%r400, %r399, 16711680;
	or.b32  	%r401, %r400, %r398;
	and.b16  	%rs20, %rs19, 255;
	mul.wide.u16 	%r402, %rs20, 256;
	or.b32  	%r403, %r401, %r402;
	bfe.u32 	%r404, %r393, 0, 8;
	or.b32  	%r405, %r403, %r404;
	ld.local.v2.b32 	{%r406, %r407}, [%rd3+32];
	bfe.u32 	%r408, %r407, 8, 8;
	cvt.u16.u32 	%rs21, %r408;
	bfe.u32 	%r409, %r407, 16, 8;
	bfe.u32 	%r410, %r407, 24, 8;
	ld.local.u32 	%r411, [%rd3+32];
	shl.b32 	%r412, %r410, 24;
	shl.b32 	%r413, %r409, 16;
	and.b32  	%r414, %r413, 16711680;
	or.b32  	%r415, %r414, %r412;
	and.b16  	%rs22, %rs21, 255;
	mul.wide.u16 	%r416, %rs22, 256;
	or.b32  	%r417, %r415, %r416;
	bfe.u32 	%r418, %r407, 0, 8;
	or.b32  	%r419, %r417, %r418;
	st.local.v4.u32 	[%rd2], {%r397, %r405, %r411, %r419};
	ld.local.v2.b32 	{%r420, %r421}, [%rd3+40];
	bfe.u32 	%r422, %r421, 8, 8;
	cvt.u16.u32 	%rs23, %r422;
	bfe.u32 	%r423, %r421, 16, 8;
	bfe.u32 	%r424, %r421, 24, 8;
	ld.local.u32 	%r425, [%rd3+40];
	shl.b32 	%r426, %r424, 24;
	shl.b32 	%r427, %r423, 16;
	and.b32  	%r428, %r427, 16711680;
	or.b32  	%r429, %r428, %r426;
	and.b16  	%rs24, %rs23, 255;
	mul.wide.u16 	%r430, %rs24, 256;
	or.b32  	%r431, %r429, %r430;
	bfe.u32 	%r432, %r421, 0, 8;
	or.b32  	%r433, %r431, %r432;
	ld.local.v2.b32 	{%r434, %r435}, [%rd3+48];
	bfe.u32 	%r436, %r435, 8, 8;
	cvt.u16.u32 	%rs25, %r436;
	bfe.u32 	%r437, %r435, 16, 8;
	bfe.u32 	%r438, %r435, 24, 8;
	ld.local.u32 	%r439, [%rd3+48];
	shl.b32 	%r440, %r438, 24;
	shl.b32 	%r441, %r437, 16;
	and.b32  	%r442, %r441, 16711680;
	or.b32  	%r443, %r442, %r440;
	and.b16  	%rs26, %rs25, 255;
	mul.wide.u16 	%r444, %rs26, 256;
	or.b32  	%r445, %r443, %r444;
	bfe.u32 	%r446, %r435, 0, 8;
	or.b32  	%r447, %r445, %r446;
	st.local.v4.u32 	[%rd2+16], {%r425, %r433, %r439, %r447};
	ld.local.v2.b32 	{%r448, %r449}, [%rd3+56];
	bfe.u32 	%r450, %r449, 8, 8;
	cvt.u16.u32 	%rs27, %r450;
	bfe.u32 	%r451, %r449, 16, 8;
	bfe.u32 	%r452, %r449, 24, 8;
	ld.local.u32 	%r453, [%rd3+56];
	shl.b32 	%r454, %r452, 24;
	shl.b32 	%r455, %r451, 16;
	and.b32  	%r456, %r455, 16711680;
	or.b32  	%r457, %r456, %r454;
	and.b16  	%rs28, %rs27, 255;
	mul.wide.u16 	%r458, %rs28, 256;
	or.b32  	%r459, %r457, %r458;
	bfe.u32 	%r460, %r449, 0, 8;
	or.b32  	%r461, %r459, %r460;
	ld.local.v2.b32 	{%r462, %r463}, [%rd3+64];
	bfe.u32 	%r464, %r463, 8, 8;
	cvt.u16.u32 	%rs29, %r464;
	bfe.u32 	%r465, %r463, 16, 8;
	bfe.u32 	%r466, %r463, 24, 8;
	ld.local.u32 	%r467, [%rd3+64];
	shl.b32 	%r468, %r466, 24;
	shl.b32 	%r469, %r465, 16;
	and.b32  	%r470, %r469, 16711680;
	or.b32  	%r471, %r470, %r468;
	and.b16  	%rs30, %rs29, 255;
	mul.wide.u16 	%r472, %rs30, 256;
	or.b32  	%r473, %r471, %r472;
	bfe.u32 	%r474, %r463, 0, 8;
	or.b32  	%r475, %r473, %r474;
	st.local.v4.u32 	[%rd2+32], {%r453, %r461, %r467, %r475};
	ld.local.v2.b32 	{%r476, %r477}, [%rd3+72];
	bfe.u32 	%r478, %r477, 8, 8;
	cvt.u16.u32 	%rs31, %r478;
	bfe.u32 	%r479, %r477, 16, 8;
	bfe.u32 	%r480, %r477, 24, 8;
	ld.local.u32 	%r481, [%rd3+72];
	shl.b32 	%r482, %r480, 24;
	shl.b32 	%r483, %r479, 16;
	and.b32  	%r484, %r483, 16711680;
	or.b32  	%r485, %r484, %r482;
	and.b16  	%rs32, %rs31, 255;
	mul.wide.u16 	%r486, %rs32, 256;
	or.b32  	%r487, %r485, %r486;
	bfe.u32 	%r488, %r477, 0, 8;
	or.b32  	%r489, %r487, %r488;
	ld.local.v2.b32 	{%r490, %r491}, [%rd3+80];
	bfe.u32 	%r492, %r491, 8, 8;
	cvt.u16.u32 	%rs33, %r492;
	bfe.u32 	%r493, %r491, 16, 8;
	bfe.u32 	%r494, %r491, 24, 8;
	ld.local.u32 	%r495, [%rd3+80];
	shl.b32 	%r496, %r494, 24;
	shl.b32 	%r497, %r493, 16;
	and.b32  	%r498, %r497, 16711680;
	or.b32  	%r499, %r498, %r496;
	and.b16  	%rs34, %rs33, 255;
	mul.wide.u16 	%r500, %rs34, 256;
	or.b32  	%r501, %r499, %r500;
	bfe.u32 	%r502, %r491, 0, 8;
	or.b32  	%r503, %r501, %r502;
	st.local.v4.u32 	[%rd2+48], {%r481, %r489, %r495, %r503};
	mov.b32 	%r829, 0;
	mov.u32 	%r830, %r845;
	mov.u32 	%r831, %r844;
	mov.u32 	%r832, %r843;
	mov.u32 	%r833, %r842;
$L__BB1_37:
	shr.u32 	%r81, %r829, 4;
	setp.eq.s32 	%p17, %r81, 2;
	@%p17 bra 	$L__BB1_42;
	setp.eq.s32 	%p18, %r81, 1;
	@%p18 bra 	$L__BB1_41;
	setp.ne.s32 	%p19, %r81, 0;
	@%p19 bra 	$L__BB1_43;
	and.b32  	%r510, %r831, %r832;
	not.b32 	%r511, %r831;
	and.b32  	%r512, %r833, %r511;
	or.b32  	%r834, %r510, %r512;
	mov.u32 	%r835, %r829;
	bra.uni 	$L__BB1_44;
$L__BB1_41:
	and.b32  	%r506, %r831, %r833;
	not.b32 	%r507, %r833;
	and.b32  	%r508, %r832, %r507;
	or.b32  	%r834, %r506, %r508;
	mad.lo.s32 	%r509, %r829, 5, 1;
	and.b32  	%r835, %r509, 13;
	bra.uni 	$L__BB1_44;
$L__BB1_42:
	xor.b32  	%r504, %r832, %r833;
	xor.b32  	%r834, %r504, %r831;
	mad.lo.s32 	%r505, %r829, 3, 5;
	and.b32  	%r835, %r505, 13;
	bra.uni 	$L__BB1_44;
$L__BB1_43:
	not.b32 	%r513, %r833;
	or.b32  	%r514, %r831, %r513;
	xor.b32  	%r834, %r514, %r832;
	mul.lo.s32 	%r515, %r829, 7;
	and.b32  	%r835, %r515, 12;
$L__BB1_44:
	add.s32 	%r516, %r834, %r830;
	mul.wide.u32 	%rd40, %r829, 4;
	add.s64 	%rd9, %rd24, %rd40;
	ld.const.u32 	%r517, [%rd9];
	add.s32 	%r518, %r516, %r517;
	mul.wide.u32 	%rd42, %r835, 4;
	add.s64 	%rd43, %rd2, %rd42;
	ld.local.u32 	%r519, [%rd43];
	add.s32 	%r520, %r518, %r519;
	mov.u64 	%rd44, S;
	add.s64 	%rd10, %rd44, %rd40;
	ld.const.u32 	%r521, [%rd10];
	shl.b32 	%r522, %r520, %r521;
	sub.s32 	%r523, 32, %r521;
	shr.u32 	%r524, %r520, %r523;
	add.s32 	%r525, %r522, %r831;
	add.s32 	%r830, %r525, %r524;
	add.s32 	%r837, %r829, 1;
	setp.eq.s32 	%p20, %r81, 0;
	@%p20 bra 	$L__BB1_49;
	setp.eq.s32 	%p21, %r81, 1;
	@%p21 bra 	$L__BB1_48;
	setp.ne.s32 	%p22, %r81, 2;
	@%p22 bra 	$L__BB1_50;
	xor.b32  	%r526, %r831, %r832;
	xor.b32  	%r836, %r526, %r830;
	mad.lo.s32 	%r527, %r837, 3, 5;
	and.b32  	%r837, %r527, 12;
	bra.uni 	$L__BB1_51;
$L__BB1_48:
	and.b32  	%r528, %r830, %r832;
	not.b32 	%r529, %r832;
	and.b32  	%r530, %r831, %r529;
	or.b32  	%r836, %r528, %r530;
	mad.lo.s32 	%r531, %r837, 5, 1;
	and.b32  	%r837, %r531, 14;
	bra.uni 	$L__BB1_51;
$L__BB1_49:
	and.b32  	%r532, %r830, %r831;
	not.b32 	%r533, %r830;
	and.b32  	%r534, %r832, %r533;
	or.b32  	%r836, %r532, %r534;
	bra.uni 	$L__BB1_51;
$L__BB1_50:
	not.b32 	%r535, %r832;
	or.b32  	%r536, %r830, %r535;
	xor.b32  	%r836, %r536, %r831;
	mul.lo.s32 	%r537, %r837, 7;
	and.b32  	%r837, %r537, 15;
$L__BB1_51:
	add.s32 	%r538, %r836, %r833;
	ld.const.u32 	%r539, [%rd9+4];
	add.s32 	%r540, %r538, %r539;
	mul.wide.u32 	%rd45, %r837, 4;
	add.s64 	%rd46, %rd2, %rd45;
	ld.local.u32 	%r541, [%rd46];
	add.s32 	%r542, %r540, %r541;
	ld.const.u32 	%r543, [%rd10+4];
	shl.b32 	%r544, %r542, %r543;
	sub.s32 	%r545, 32, %r543;
	shr.u32 	%r546, %r542, %r545;
	add.s32 	%r547, %r544, %r830;
	add.s32 	%r833, %r547, %r546;
	add.s32 	%r839, %r829, 2;
	setp.eq.s32 	%p23, %r81, 0;
	@%p23 bra 	$L__BB1_56;
	setp.eq.s32 	%p24, %r81, 1;
	@%p24 bra 	$L__BB1_55;
	setp.ne.s32 	%p25, %r81, 2;
	@%p25 bra 	$L__BB1_57;
	xor.b32  	%r548, %r830, %r831;
	xor.b32  	%r838, %r548, %r833;
	mad.lo.s32 	%r549, %r839, 3, 5;
	and.b32  	%r839, %r549, 15;
	bra.uni 	$L__BB1_58;
$L__BB1_55:
	and.b32  	%r550, %r833, %r831;
	not.b32 	%r551, %r831;
	and.b32  	%r552, %r830, %r551;
	or.b32  	%r838, %r550, %r552;
	mad.lo.s32 	%r553, %r839, 5, 1;
	and.b32  	%r839, %r553, 15;
	bra.uni 	$L__BB1_58;
$L__BB1_56:
	and.b32  	%r554, %r833, %r830;
	not.b32 	%r555, %r833;
	and.b32  	%r556, %r831, %r555;
	or.b32  	%r838, %r554, %r556;
	bra.uni 	$L__BB1_58;
$L__BB1_57:
	not.b32 	%r557, %r831;
	or.b32  	%r558, %r833, %r557;
	xor.b32  	%r838, %r558, %r830;
	mul.lo.s32 	%r559, %r839, 7;
	and.b32  	%r839, %r559, 14;
$L__BB1_58:
	add.s32 	%r560, %r838, %r832;
	ld.const.u32 	%r561, [%rd9+8];
	add.s32 	%r562, %r560, %r561;
	mul.wide.u32 	%rd47, %r839, 4;
	add.s64 	%rd48, %rd2, %rd47;
	ld.local.u32 	%r563, [%rd48];
	add.s32 	%r564, %r562, %r563;
	ld.const.u32 	%r565, [%rd10+8];
	shl.b32 	%r566, %r564, %r565;
	sub.s32 	%r567, 32, %r565;
	shr.u32 	%r568, %r564, %r567;
	add.s32 	%r569, %r566, %r833;
	add.s32 	%r832, %r569, %r568;
	add.s32 	%r841, %r829, 3;
	setp.eq.s32 	%p26, %r81, 0;
	@%p26 bra 	$L__BB1_63;
	setp.eq.s32 	%p27, %r81, 1;
	@%p27 bra 	$L__BB1_62;
	setp.ne.s32 	%p28, %r81, 2;
	@%p28 bra 	$L__BB1_64;
	xor.b32  	%r570, %r833, %r830;
	xor.b32  	%r840, %r570, %r832;
	mad.lo.s32 	%r571, %r841, 3, 5;
	and.b32  	%r841, %r571, 14;
	bra.uni 	$L__BB1_65;
$L__BB1_62:
	and.b32  	%r572, %r832, %r830;
	not.b32 	%r573, %r830;
	and.b32  	%r574, %r833, %r573;
	or.b32  	%r840, %r572, %r574;
	mad.lo.s32 	%r575, %r841, 5, 1;
	and.b32  	%r841, %r575, 12;
	bra.uni 	$L__BB1_65;
$L__BB1_63:
	and.b32  	%r576, %r832, %r833;
	not.b32 	%r577, %r832;
	and.b32  	%r578, %r830, %r577;
	or.b32  	%r840, %r576, %r578;
	bra.uni 	$L__BB1_65;
$L__BB1_64:
	not.b32 	%r579, %r830;
	or.b32  	%r580, %r832, %r579;
	xor.b32  	%r840, %r580, %r833;
	mul.lo.s32 	%r581, %r841, 7;
	and.b32  	%r841, %r581, 13;
$L__BB1_65:
	add.s32 	%r582, %r840, %r831;
	ld.const.u32 	%r583, [%rd9+12];
	add.s32 	%r584, %r582, %r583;
	mul.wide.u32 	%rd49, %r841, 4;
	add.s64 	%rd50, %rd2, %rd49;
	ld.local.u32 	%r585, [%rd50];
	add.s32 	%r586, %r584, %r585;
	ld.const.u32 	%r587, [%rd10+12];
	shl.b32 	%r588, %r586, %r587;
	sub.s32 	%r589, 32, %r587;
	shr.u32 	%r590, %r586, %r589;
	add.s32 	%r591, %r588, %r832;
	add.s32 	%r831, %r591, %r590;
	add.s32 	%r829, %r829, 4;
	setp.ne.s32 	%p29, %r829, 64;
	@%p29 bra 	$L__BB1_37;
	add.s32 	%r845, %r845, %r830;
	add.s32 	%r844, %r844, %r831;
	add.s32 	%r843, %r843, %r832;
	add.s32 	%r842, %r842, %r833;
	mov.b32 	%r846, 0;
$L__BB1_67:
	add.s64 	%rd145, %rd145, 1;
	setp.ne.s64 	%p30, %rd145, 49;
	mov.u32 	%r828, %r846;
	@%p30 bra 	$L__BB1_35;
	ld.local.v2.b32 	{%r594, %r595}, [%rd3+24];
	bfe.u32 	%r596, %r595, 8, 8;
	cvt.u16.u32 	%rs35, %r596;
	bfe.u32 	%r597, %r595, 16, 8;
	bfe.u32 	%r598, %r595, 24, 8;
	ld.local.u32 	%r599, [%rd3+24];
	shl.b32 	%r600, %r598, 24;
	shl.b32 	%r601, %r597, 16;
	and.b32  	%r602, %r601, 16711680;
	or.b32  	%r603, %r602, %r600;
	and.b16  	%rs36, %rs35, 255;
	mul.wide.u16 	%r604, %rs36, 256;
	or.b32  	%r605, %r603, %r604;
	bfe.u32 	%r606, %r595, 0, 8;
	or.b32  	%r607, %r605, %r606;
	ld.local.v2.b32 	{%r608, %r609}, [%rd3+32];
	bfe.u32 	%r610, %r609, 8, 8;
	cvt.u16.u32 	%rs37, %r610;
	bfe.u32 	%r611, %r609, 16, 8;
	bfe.u32 	%r612, %r609, 24, 8;
	ld.local.u32 	%r613, [%rd3+32];
	shl.b32 	%r614, %r612, 24;
	shl.b32 	%r615, %r611, 16;
	and.b32  	%r616, %r615, 16711680;
	or.b32  	%r617, %r616, %r614;
	and.b16  	%rs38, %rs37, 255;
	mul.wide.u16 	%r618, %rs38, 256;
	or.b32  	%r619, %r617, %r618;
	bfe.u32 	%r620, %r609, 0, 8;
	or.b32  	%r621, %r619, %r620;
	st.local.v4.u32 	[%rd2], {%r599, %r607, %r613, %r621};
	ld.local.v2.b32 	{%r622, %r623}, [%rd3+40];
	bfe.u32 	%r624, %r623, 8, 8;
	cvt.u16.u32 	%rs39, %r624;
	bfe.u32 	%r625, %r623, 16, 8;
	bfe.u32 	%r626, %r623, 24, 8;
	ld.local.u32 	%r627, [%rd3+40];
	shl.b32 	%r628, %r626, 24;
	shl.b32 	%r629, %r625, 16;
	and.b32  	%r630, %r629, 16711680;
	or.b32  	%r631, %r630, %r628;
	and.b16  	%rs40, %rs39, 255;
	mul.wide.u16 	%r632, %rs40, 256;
	or.b32  	%r633, %r631, %r632;
	bfe.u32 	%r634, %r623, 0, 8;
	or.b32  	%r635, %r633, %r634;
	ld.local.v2.b32 	{%r636, %r637}, [%rd3+48];
	bfe.u32 	%r638, %r637, 8, 8;
	cvt.u16.u32 	%rs41, %r638;
	bfe.u32 	%r639, %r637, 16, 8;
	bfe.u32 	%r640, %r637, 24, 8;
	ld.local.u32 	%r641, [%rd3+48];
	shl.b32 	%r642, %r640, 24;
	shl.b32 	%r643, %r639, 16;
	and.b32  	%r644, %r643, 16711680;
	or.b32  	%r645, %r644, %r642;
	and.b16  	%rs42, %rs41, 255;
	mul.wide.u16 	%r646, %rs42, 256;
	or.b32  	%r647, %r645, %r646;
	bfe.u32 	%r648, %r637, 0, 8;
	or.b32  	%r649, %r647, %r648;
	st.local.v4.u32 	[%rd2+16], {%r627, %r635, %r641, %r649};
	ld.local.v2.b32 	{%r650, %r651}, [%rd3+56];
	bfe.u32 	%r652, %r651, 8, 8;
	cvt.u16.u32 	%rs43, %r652;
	bfe.u32 	%r653, %r651, 16, 8;
	bfe.u32 	%r654, %r651, 24, 8;
	ld.local.u32 	%r655, [%rd3+56];
	shl.b32 	%r656, %r654, 24;
	shl.b32 	%r657, %r653, 16;
	and.b32  	%r658, %r657, 16711680;
	or.b32  	%r659, %r658, %r656;
	and.b16  	%rs44, %rs43, 255;
	mul.wide.u16 	%r660, %rs44, 256;
	or.b32  	%r661, %r659, %r660;
	bfe.u32 	%r662, %r651, 0, 8;
	or.b32  	%r663, %r661, %r662;
	ld.local.v2.b32 	{%r664, %r665}, [%rd3+64];
	bfe.u32 	%r666, %r665, 8, 8;
	cvt.u16.u32 	%rs45, %r666;
	bfe.u32 	%r667, %r665, 16, 8;
	bfe.u32 	%r668, %r665, 24, 8;
	ld.local.u32 	%r669, [%rd3+64];
	shl.b32 	%r670, %r668, 24;
	shl.b32 	%r671, %r667, 16;
	and.b32  	%r672, %r671, 16711680;
	or.b32  	%r673, %r672, %r670;
	and.b16  	%rs46, %rs45, 255;
	mul.wide.u16 	%r674, %rs46, 256;
	or.b32  	%r675, %r673, %r674;
	bfe.u32 	%r676, %r665, 0, 8;
	or.b32  	%r677, %r675, %r676;
	st.local.v4.u32 	[%rd2+32], {%r655, %r663, %r669, %r677};
	ld.local.v2.b32 	{%r678, %r679}, [%rd3+72];
	bfe.u32 	%r680, %r679, 8, 8;
	cvt.u16.u32 	%rs47, %r680;
	bfe.u32 	%r681, %r679, 16, 8;
	bfe.u32 	%r682, %r679, 24, 8;
	ld.local.u32 	%r683, [%rd3+72];
	shl.b32 	%r684, %r682, 24;
	shl.b32 	%r685, %r681, 16;
	and.b32  	%r686, %r685, 16711680;
	or.b32  	%r687, %r686, %r684;
	and.b16  	%rs48, %rs47, 255;
	mul.wide.u16 	%r688, %rs48, 256;
	or.b32  	%r689, %r687, %r688;
	bfe.u32 	%r690, %r679, 0, 8;
	or.b32  	%r691, %r689, %r690;
	mov.b32 	%r847, 0;
	mov.b32 	%r692, 56;
	st.local.v4.u32 	[%rd2+48], {%r683, %r691, %r692, %r847};
	mov.u64 	%rd55, S;
	mov.u32 	%r848, %r845;
	mov.u32 	%r849, %r844;
	mov.u32 	%r850, %r843;
	mov.u32 	%r851, %r842;
$L__BB1_69:
	shr.u32 	%r140, %r847, 4;
	setp.eq.s32 	%p31, %r140, 2;
	@%p31 bra 	$L__BB1_74;
	setp.eq.s32 	%p32, %r140, 1;
	@%p32 bra 	$L__BB1_73;
	setp.ne.s32 	%p33, %r140, 0;
	@%p33 bra 	$L__BB1_75;
	and.b32  	%r699, %r849, %r850;
	not.b32 	%r700, %r849;
	and.b32  	%r701, %r851, %r700;
	or.b32  	%r852, %r699, %r701;
	mov.u32 	%r853, %r847;
	bra.uni 	$L__BB1_76;
$L__BB1_73:
	and.b32  	%r695, %r849, %r851;
	not.b32 	%r696, %r851;
	and.b32  	%r697, %r850, %r696;
	or.b32  	%r852, %r695, %r697;
	mad.lo.s32 	%r698, %r847, 5, 1;
	and.b32  	%r853, %r698, 13;
	bra.uni 	$L__BB1_76;
$L__BB1_74:
	xor.b32  	%r693, %r850, %r851;
	xor.b32  	%r852, %r693, %r849;
	mad.lo.s32 	%r694, %r847, 3, 5;
	and.b32  	%r853, %r694, 13;
	bra.uni 	$L__BB1_76;
$L__BB1_75:
	not.b32 	%r702, %r851;
	or.b32  	%r703, %r849, %r702;
	xor.b32  	%r852, %r703, %r850;
	mul.lo.s32 	%r704, %r847, 7;
	and.b32  	%r853, %r704, 12;
$L__BB1_76:
	add.s32 	%r705, %r852, %r848;
	mul.wide.u32 	%rd51, %r847, 4;
	add.s64 	%rd12, %rd24, %rd51;
	ld.const.u32 	%r706, [%rd12];
	add.s32 	%r707, %r705, %r706;
	mul.wide.u32 	%rd53, %r853, 4;
	add.s64 	%rd54, %rd2, %rd53;
	ld.local.u32 	%r708, [%rd54];
	add.s32 	%r709, %r707, %r708;
	add.s64 	%rd13, %rd55, %rd51;
	ld.const.u32 	%r710, [%rd13];
	shl.b32 	%r711, %r709, %r710;
	sub.s32 	%r712, 32, %r710;
	shr.u32 	%r713, %r709, %r712;
	add.s32 	%r714, %r711, %r849;
	add.s32 	%r848, %r714, %r713;
	add.s32 	%r855, %r847, 1;
	setp.eq.s32 	%p34, %r140, 0;
	@%p34 bra 	$L__BB1_81;
	setp.eq.s32 	%p35, %r140, 1;
	@%p35 bra 	$L__BB1_80;
	setp.ne.s32 	%p36, %r140, 2;
	@%p36 bra 	$L__BB1_82;
	xor.b32  	%r715, %r849, %r850;
	xor.b32  	%r854, %r715, %r848;
	mad.lo.s32 	%r716, %r855, 3, 5;
	and.b32  	%r855, %r716, 12;
	bra.uni 	$L__BB1_83;
$L__BB1_80:
	and.b32  	%r717, %r848, %r850;
	not.b32 	%r718, %r850;
	and.b32  	%r719, %r849, %r718;
	or.b32  	%r854, %r717, %r719;
	mad.lo.s32 	%r720, %r855, 5, 1;
	and.b32  	%r855, %r720, 14;
	bra.uni 	$L__BB1_83;
$L__BB1_81:
	and.b32  	%r721, %r848, %r849;
	not.b32 	%r722, %r848;
	and.b32  	%r723, %r850, %r722;
	or.b32  	%r854, %r721, %r723;
	bra.uni 	$L__BB1_83;
$L__BB1_82:
	not.b32 	%r724, %r850;
	or.b32  	%r725, %r848, %r724;
	xor.b32  	%r854, %r725, %r849;
	mul.lo.s32 	%r726, %r855, 7;
	and.b32  	%r855, %r726, 15;
$L__BB1_83:
	add.s32 	%r727, %r854, %r851;
	ld.const.u32 	%r728, [%rd12+4];
	add.s32 	%r729, %r727, %r728;
	mul.wide.u32 	%rd56, %r855, 4;
	add.s64 	%rd57, %rd2, %rd56;
	ld.local.u32 	%r730, [%rd57];
	add.s32 	%r731, %r729, %r730;
	ld.const.u32 	%r732, [%rd13+4];
	shl.b32 	%r733, %r731, %r732;
	sub.s32 	%r734, 32, %r732;
	shr.u32 	%r735, %r731, %r734;
	add.s32 	%r736, %r733, %r848;
	add.s32 	%r851, %r736, %r735;
	add.s32 	%r857, %r847, 2;
	setp.eq.s32 	%p37, %r140, 0;
	@%p37 bra 	$L__BB1_88;
	setp.eq.s32 	%p38, %r140, 1;
	@%p38 bra 	$L__BB1_87;
	setp.ne.s32 	%p39, %r140, 2;
	@%p39 bra 	$L__BB1_89;
	xor.b32  	%r737, %r848, %r849;
	xor.b32  	%r856, %r737, %r851;
	mad.lo.s32 	%r738, %r857, 3, 5;
	and.b32  	%r857, %r738, 15;
	bra.uni 	$L__BB1_90;
$L__BB1_87:
	and.b32  	%r739, %r851, %r849;
	not.b32 	%r740, %r849;
	and.b32  	%r741, %r848, %r740;
	or.b32  	%r856, %r739, %r741;
	mad.lo.s32 	%r742, %r857, 5, 1;
	and.b32  	%r857, %r742, 15;
	bra.uni 	$L__BB1_90;
$L__BB1_88:
	and.b32  	%r743, %r851, %r848;
	not.b32 	%r744, %r851;
	and.b32  	%r745, %r849, %r744;
	or.b32  	%r856, %r743, %r745;
	bra.uni 	$L__BB1_90;
$L__BB1_89:
	not.b32 	%r746, %r849;
	or.b32  	%r747, %r851, %r746;
	xor.b32  	%r856, %r747, %r848;
	mul.lo.s32 	%r748, %r857, 7;
	and.b32  	%r857, %r748, 14;
$L__BB1_90:
	add.s32 	%r749, %r856, %r850;
	ld.const.u32 	%r750, [%rd12+8];
	add.s32 	%r751, %r749, %r750;
	mul.wide.u32 	%rd58, %r857, 4;
	add.s64 	%rd59, %rd2, %rd58;
	ld.local.u32 	%r752, [%rd59];
	add.s32 	%r753, %r751, %r752;
	ld.const.u32 	%r754, [%rd13+8];
	shl.b32 	%r755, %r753, %r754;
	sub.s32 	%r756, 32, %r754;
	shr.u32 	%r757, %r753, %r756;
	add.s32 	%r758, %r755, %r851;
	add.s32 	%r850, %r758, %r757;
	add.s32 	%r859, %r847, 3;
	setp.eq.s32 	%p40, %r140, 0;
	@%p40 bra 	$L__BB1_95;
	setp.eq.s32 	%p41, %r140, 1;
	@%p41 bra 	$L__BB1_94;
	setp.ne.s32 	%p42, %r140, 2;
	@%p42 bra 	$L__BB1_96;
	xor.b32  	%r759, %r851, %r848;
	xor.b32  	%r858, %r759, %r850;
	mad.lo.s32 	%r760, %r859, 3, 5;
	and.b32  	%r859, %r760, 14;
	bra.uni 	$L__BB1_97;
$L__BB1_94:
	and.b32  	%r761, %r850, %r848;
	not.b32 	%r762, %r848;
	and.b32  	%r763, %r851, %r762;
	or.b32  	%r858, %r761, %r763;
	mad.lo.s32 	%r764, %r859, 5, 1;
	and.b32  	%r859, %r764, 12;
	bra.uni 	$L__BB1_97;
$L__BB1_95:
	and.b32  	%r765, %r850, %r851;
	not.b32 	%r766, %r850;
	and.b32  	%r767, %r848, %r766;
	or.b32  	%r858, %r765, %r767;
	bra.uni 	$L__BB1_97;
$L__BB1_96:
	not.b32 	%r768, %r848;
	or.b32  	%r769, %r850, %r768;
	xor.b32  	%r858, %r769, %r851;
	mul.lo.s32 	%r770, %r859, 7;
	and.b32  	%r859, %r770, 13;
$L__BB1_97:
	add.s32 	%r771, %r858, %r849;
	ld.const.u32 	%r772, [%rd12+12];
	add.s32 	%r773, %r771, %r772;
	mul.wide.u32 	%rd60, %r859, 4;
	add.s64 	%rd61, %rd2, %rd60;
	ld.local.u32 	%r774, [%rd61];
	add.s32 	%r775, %r773, %r774;
	ld.const.u32 	%r776, [%rd13+12];
	shl.b32 	%r777, %r775, %r776;
	sub.s32 	%r778, 32, %r776;
	shr.u32 	%r779, %r775, %r778;
	add.s32 	%r780, %r777, %r850;
	add.s32 	%r849, %r780, %r779;
	add.s32 	%r847, %r847, 4;
	setp.ne.s32 	%p43, %r847, 64;
	@%p43 bra 	$L__BB1_69;
	cvta.to.global.u64 	%rd62, %rd14;
	add.s32 	%r781, %r845, %r848;
	cvt.u64.u32 	%rd63, %r781;
	add.s32 	%r782, %r844, %r849;
	cvt.u64.u32 	%rd64, %r782;
	add.s32 	%r783, %r843, %r850;
	cvt.u64.u32 	%rd65, %r783;
	add.s32 	%r784, %r842, %r851;
	cvt.u64.u32 	%rd66, %r784;
	cvt.u16.u32 	%rs49, %r781;
	and.b16  	%rs50, %rs49, 240;
	shr.u32 	%r785, %r781, 8;
	cvt.u64.u32 	%rd67, %r785;
	cvt.u16.u32 	%rs51, %r785;
	and.b16  	%rs52, %rs51, 240;
	shr.u32 	%r786, %r781, 16;
	cvt.u64.u32 	%rd68, %r786;
	{ .reg .b16 tmp; mov.b32 {tmp, %rs53}, %r781; }
	and.b16  	%rs54, %rs53, 240;
	shr.u32 	%r787, %r781, 24;
	cvt.u64.u32 	%rd69, %r787;
	cvt.u16.u32 	%rs55, %r782;
	and.b16  	%rs56, %rs55, 240;
	shr.u32 	%r788, %r782, 8;
	cvt.u64.u32 	%rd70, %r788;
	cvt.u16.u32 	%rs57, %r788;
	and.b16  	%rs58, %rs57, 240;
	shr.u32 	%r789, %r782, 16;
	cvt.u64.u32 	%rd71, %r789;
	{ .reg .b16 tmp; mov.b32 {tmp, %rs59}, %r782; }
	and.b16  	%rs60, %rs59, 240;
	shr.u32 	%r790, %r782, 24;
	cvt.u64.u32 	%rd72, %r790;
	cvt.u16.u32 	%rs61, %r783;
	and.b16  	%rs62, %rs61, 240;
	shr.u32 	%r791, %r783, 8;
	cvt.u64.u32 	%rd73, %r791;
	cvt.u16.u32 	%rs63, %r791;
	and.b16  	%rs64, %rs63, 240;
	shr.u32 	%r792, %r783, 16;
	cvt.u64.u32 	%rd74, %r792;
	{ .reg .b16 tmp; mov.b32 {tmp, %rs65}, %r783; }
	and.b16  	%rs66, %rs65, 240;
	shr.u32 	%r793, %r783, 24;
	cvt.u64.u32 	%rd75, %r793;
	cvt.u16.u32 	%rs67, %r784;
	and.b16  	%rs68, %rs67, 240;
	shr.u32 	%r794, %r784, 8;
	cvt.u64.u32 	%rd76, %r794;
	cvt.u16.u32 	%rs69, %r794;
	and.b16  	%rs70, %rs69, 240;
	shr.u32 	%r795, %r784, 16;
	cvt.u64.u32 	%rd77, %r795;
	{ .reg .b16 tmp; mov.b32 {tmp, %rs71}, %r784; }
	and.b16  	%rs72, %rs71, 240;
	shr.u32 	%r796, %r784, 24;
	cvt.u64.u32 	%rd78, %r796;
	shr.u16 	%rs73, %rs50, 4;
	cvt.u64.u16 	%rd79, %rs73;
	mov.u64 	%rd80, $str;
	add.s64 	%rd81, %rd80, %rd79;
	ld.global.nc.u8 	%rs74, [%rd81];
	cvt.u16.u8 	%rs75, %rs74;
	st.global.u8 	[%rd62], %rs75;
	and.b64  	%rd82, %rd63, 15;
	add.s64 	%rd83, %rd80, %rd82;
	ld.global.nc.u8 	%rs76, [%rd83];
	cvt.u16.u8 	%rs77, %rs76;
	st.global.u8 	[%rd62+1], %rs77;
	shr.u16 	%rs78, %rs52, 4;
	cvt.u64.u16 	%rd84, %rs78;
	add.s64 	%rd85, %rd80, %rd84;
	ld.global.nc.u8 	%rs79, [%rd85];
	cvt.u16.u8 	%rs80, %rs79;
	st.global.u8 	[%rd62+2], %rs80;
	and.b64  	%rd86, %rd67, 15;
	add.s64 	%rd87, %rd80, %rd86;
	ld.global.nc.u8 	%rs81, [%rd87];
	cvt.u16.u8 	%rs82, %rs81;
	st.global.u8 	[%rd62+3], %rs82;
	shr.u16 	%rs83, %rs54, 4;
	cvt.u64.u16 	%rd88, %rs83;
	add.s64 	%rd89, %rd80, %rd88;
	ld.global.nc.u8 	%rs84, [%rd89];
	cvt.u16.u8 	%rs85, %rs84;
	st.global.u8 	[%rd62+4], %rs85;
	and.b64  	%rd90, %rd68, 15;
	add.s64 	%rd91, %rd80, %rd90;
	ld.global.nc.u8 	%rs86, [%rd91];
	cvt.u16.u8 	%rs87, %rs86;
	st.global.u8 	[%rd62+5], %rs87;
	shr.u32 	%r797, %r781, 28;
	cvt.u64.u32 	%rd92, %r797;
	add.s64 	%rd93, %rd80, %rd92;
	ld.global.nc.u8 	%rs88, [%rd93];
	cvt.u16.u8 	%rs89, %rs88;
	st.global.u8 	[%rd62+6], %rs89;
	and.b64  	%rd94, %rd69, 15;
	add.s64 	%rd95, %rd80, %rd94;
	ld.global.nc.u8 	%rs90, [%rd95];
	cvt.u16.u8 	%rs91, %rs90;
	st.global.u8 	[%rd62+7], %rs91;
	shr.u16 	%rs92, %rs56, 4;
	cvt.u64.u16 	%rd96, %rs92;
	add.s64 	%rd97, %rd80, %rd96;
	ld.global.nc.u8 	%rs93, [%rd97];
	cvt.u16.u8 	%rs94, %rs93;
	st.global.u8 	[%rd62+8], %rs94;
	and.b64  	%rd98, %rd64, 15;
	add.s64 	%rd99, %rd80, %rd98;
	ld.global.nc.u8 	%rs95, [%rd99];
	cvt.u16.u8 	%rs96, %rs95;
	st.global.u8 	[%rd62+9], %rs96;
	shr.u16 	%rs97, %rs58, 4;
	cvt.u64.u16 	%rd100, %rs97;
	add.s64 	%rd101, %rd80, %rd100;
	ld.global.nc.u8 	%rs98, [%rd101];
	cvt.u16.u8 	%rs99, %rs98;
	st.global.u8 	[%rd62+10], %rs99;
	and.b64  	%rd102, %rd70, 15;
	add.s64 	%rd103, %rd80, %rd102;
	ld.global.nc.u8 	%rs100, [%rd103];
	cvt.u16.u8 	%rs101, %rs100;
	st.global.u8 	[%rd62+11], %rs101;
	shr.u16 	%rs102, %rs60, 4;
	cvt.u64.u16 	%rd104, %rs102;
	add.s64 	%rd105, %rd80, %rd104;
	ld.global.nc.u8 	%rs103, [%rd105];
	cvt.u16.u8 	%rs104, %rs103;
	st.global.u8 	[%rd62+12], %rs104;
	and.b64  	%rd106, %rd71, 15;
	add.s64 	%rd107, %rd80, %rd106;
	ld.global.nc.u8 	%rs105, [%rd107];
	cvt.u16.u8 	%rs106, %rs105;
	st.global.u8 	[%rd62+13], %rs106;
	shr.u32 	%r798, %r782, 28;
	cvt.u64.u32 	%rd108, %r798;
	add.s64 	%rd109, %rd80, %rd108;
	ld.global.nc.u8 	%rs107, [%rd109];
	cvt.u16.u8 	%rs108, %rs107;
	st.global.u8 	[%rd62+14], %rs108;
	and.b64  	%rd110, %rd72, 15;
	add.s64 	%rd111, %rd80, %rd110;
	ld.global.nc.u8 	%rs109, [%rd111];
	cvt.u16.u8 	%rs110, %rs109;
	st.global.u8 	[%rd62+15], %rs110;
	shr.u16 	%rs111, %rs62, 4;
	cvt.u64.u16 	%rd112, %rs111;
	add.s64 	%rd113, %rd80, %rd112;
	ld.global.nc.u8 	%rs112, [%rd113];
	cvt.u16.u8 	%rs113, %rs112;
	st.global.u8 	[%rd62+16], %rs113;
	and.b64  	%rd114, %rd65, 15;
	add.s64 	%rd115, %rd80, %rd114;
	ld.global.nc.u8 	%rs114, [%rd115];
	cvt.u16.u8 	%rs115, %rs114;
	st.global.u8 	[%rd62+17], %rs115;
	shr.u16 	%rs116, %rs64, 4;
	cvt.u64.u16 	%rd116, %rs116;
	add.s64 	%rd117, %rd80, %rd116;
	ld.global.nc.u8 	%rs117, [%rd117];
	cvt.u16.u8 	%rs118, %rs117;
	st.global.u8 	[%rd62+18], %rs118;
	and.b64  	%rd118, %rd73, 15;
	add.s64 	%rd119, %rd80, %rd118;
	ld.global.nc.u8 	%rs119, [%rd119];
	cvt.u16.u8 	%rs120, %rs119;
	st.global.u8 	[%rd62+19], %rs120;
	shr.u16 	%rs121, %rs66, 4;
	cvt.u64.u16 	%rd120, %rs121;
	add.s64 	%rd121, %rd80, %rd120;
	ld.global.nc.u8 	%rs122, [%rd121];
	cvt.u16.u8 	%rs123, %rs122;
	st.global.u8 	[%rd62+20], %rs123;
	and.b64  	%rd122, %rd74, 15;
	add.s64 	%rd123, %rd80, %rd122;
	ld.global.nc.u8 	%rs124, [%rd123];
	cvt.u16.u8 	%rs125, %rs124;
	st.global.u8 	[%rd62+21], %rs125;
	shr.u32 	%r799, %r783, 28;
	cvt.u64.u32 	%rd124, %r799;
	add.s64 	%rd125, %rd80, %rd124;
	ld.global.nc.u8 	%rs126, [%rd125];
	cvt.u16.u8 	%rs127, %rs126;
	st.global.u8 	[%rd62+22], %rs127;
	and.b64  	%rd126, %rd75, 15;
	add.s64 	%rd127, %rd80, %rd126;
	ld.global.nc.u8 	%rs128, [%rd127];
	cvt.u16.u8 	%rs129, %rs128;
	st.global.u8 	[%rd62+23], %rs129;
	shr.u16 	%rs130, %rs68, 4;
	cvt.u64.u16 	%rd128, %rs130;
	add.s64 	%rd129, %rd80, %rd128;
	ld.global.nc.u8 	%rs131, [%rd129];
	cvt.u16.u8 	%rs132, %rs131;
	st.global.u8 	[%rd62+24], %rs132;
	and.b64  	%rd130, %rd66, 15;
	add.s64 	%rd131, %rd80, %rd130;
	ld.global.nc.u8 	%rs133, [%rd131];
	cvt.u16.u8 	%rs134, %rs133;
	st.global.u8 	[%rd62+25], %rs134;
	shr.u16 	%rs135, %rs70, 4;
	cvt.u64.u16 	%rd132, %rs135;
	add.s64 	%rd133, %rd80, %rd132;
	ld.global.nc.u8 	%rs136, [%rd133];
	cvt.u16.u8 	%rs137, %rs136;
	st.global.u8 	[%rd62+26], %rs137;
	and.b64  	%rd134, %rd76, 15;
	add.s64 	%rd135, %rd80, %rd134;
	ld.global.nc.u8 	%rs138, [%rd135];
	cvt.u16.u8 	%rs139, %rs138;
	st.global.u8 	[%rd62+27], %rs139;
	shr.u16 	%rs140, %rs72, 4;
	cvt.u64.u16 	%rd136, %rs140;
	add.s64 	%rd137, %rd80, %rd136;
	ld.global.nc.u8 	%rs141, [%rd137];
	cvt.u16.u8 	%rs142, %rs141;
	st.global.u8 	[%rd62+28], %rs142;
	and.b64  	%rd138, %rd77, 15;
	add.s64 	%rd139, %rd80, %rd138;
	ld.global.nc.u8 	%rs143, [%rd139];
	cvt.u16.u8 	%rs144, %rs143;
	st.global.u8 	[%rd62+29], %rs144;
	shr.u32 	%r800, %r784, 28;
	cvt.u64.u32 	%rd140, %r800;
	add.s64 	%rd141, %rd80, %rd140;
	ld.global.nc.u8 	%rs145, [%rd141];
	cvt.u16.u8 	%rs146, %rs145;
	st.global.u8 	[%rd62+30], %rs146;
	and.b64  	%rd142, %rd78, 15;
	add.s64 	%rd143, %rd80, %rd142;
	ld.global.nc.u8 	%rs147, [%rd143];
	cvt.u16.u8 	%rs148, %rs147;
	st.global.u8 	[%rd62+31], %rs148;
	mov.b16 	%rs149, 0;
	st.global.u8 	[%rd62+32], %rs149;
	ret;

}


// ===== COMPILED SASS (sm_100) =====

	.target	sm_100

	.elftype	@"ET_EXEC"


//--------------------- .note.nv.tkinfo           --------------------------
	.section	.note.nv.tkinfo,"",@"SHT_NOTE"
	.sectionflags	@"SHF_NOTE_NV_TKINFO"
	.tkinfo
        /*0018*/ 	.word	0x00000002
        /*0030*/ 	.string	""
        /*0030*/ 	.string	"ptxas"
        /*0030*/ 	.string	"Cuda compilation tools, release 13.0, V13.0.88"
        /*0030*/ 	.string	"Build cuda_13.0.r13.0/compiler.36424714_0"
        /*0030*/ 	.string	"-arch sm_100 -m 64 "



//--------------------- .note.nv.cuinfo           --------------------------
	.section	.note.nv.cuinfo,"",@"SHT_NOTE"
	.sectionflags	@"SHF_NOTE_NV_CUINFO"
        /*0018*/ 	.short	0x0002
        /*001a*/ 	.short	0x0064
        /*001c*/ 	.short	0x0082
	.zero		2


//--------------------- .nv.info                  --------------------------
	.section	.nv.info,"",@"SHT_CUDA_INFO"
	.align	4


	//----- nvinfo : EIATTR_REGCOUNT
	.align		4
        /*0000*/ 	.byte	0x04, 0x2f
        /*0002*/ 	.short	(.L_11 - .L_10)
	.align		4
.L_10:
        /*0004*/ 	.word	index@(_Z16bruteForceKernelccPcPi)
        /*0008*/ 	.word	0x00000023


	//----- nvinfo : EIATTR_FRAME_SIZE
	.align		4
.L_11:
        /*000c*/ 	.byte	0x04, 0x11
        /*000e*/ 	.short	(.L_13 - .L_12)
	.align		4
.L_12:
        /*0010*/ 	.word	index@(_Z16bruteForceKernelccPcPi)
        /*0014*/ 	.word	0x000000c0


	//----- nvinfo : EIATTR_REGCOUNT
	.align		4
.L_13:
        /*0018*/ 	.byte	0x04, 0x2f
        /*001a*/ 	.short	(.L_15 - .L_14)
	.align		4
.L_14:
        /*001c*/ 	.word	index@(_Z9md5KernelPKcPc)
        /*0020*/ 	.word	0x00000065


	//----- nvinfo : EIATTR_FRAME_SIZE
	.align		4
.L_15:
        /*0024*/ 	.byte	0x04, 0x11
        /*0026*/ 	.short	(.L_17 - .L_16)
	.align		4
.L_16:
        /*0028*/ 	.word	index@(_Z9md5KernelPKcPc)
        /*002c*/ 	.word	0x000000b0


	//----- nvinfo : EIATTR_MIN_STACK_SIZE
	.align		4
.L_17:
        /*0030*/ 	.byte	0x04, 0x12
        /*0032*/ 	.short	(.L_19 - .L_18)
	.align		4
.L_18:
        /*0034*/ 	.word	index@(_Z9md5KernelPKcPc)
        /*0038*/ 	.word	0x000000b0


	//----- nvinfo : EIATTR_MIN_STACK_SIZE
	.align		4
.L_19:
        /*003c*/ 	.byte	0x04, 0x12
        /*003e*/ 	.short	(.L_21 - .L_20)
	.align		4
.L_20:
        /*0040*/ 	.word	index@(_Z16bruteForceKernelccPcPi)
        /*0044*/ 	.word	0x000000c0
.L_21:


//--------------------- .nv.compat                --------------------------
	.section	.nv.compat,"",@"SHT_CUDA_COMPAT_INFO"
	.align	4
        /*0000*/ 	.byte	0x02, 0x09, 0x00, 0x00, 0x02, 0x02, 0x01, 0x00, 0x02, 0x05, 0x05, 0x00, 0x03, 0x07, 0x01, 0x01
        /*0010*/ 	.byte	0x02, 0x03, 0x00, 0x00, 0x02, 0x06, 0x01, 0x00, 0x04, 0x0b, 0x08, 0x00, 0x09, 0x00, 0x00, 0x00
        /*0020*/ 	.byte	0x00, 0x00, 0x00, 0x00


//--------------------- .nv.info._Z9md5KernelPKcPc --------------------------
	.section	.nv.info._Z9md5KernelPKcPc,"",@"SHT_CUDA_INFO"
	.sectionflags	@""
	.align	4


	//----- nvinfo : EIATTR_CUDA_API_VERSION
	.align		4
        /*0000*/ 	.byte	0x04, 0x37
        /*0002*/ 	.short	(.L_23 - .L_22)
.L_22:
        /*0004*/ 	.word	0x00000082


	//----- nvinfo : EIATTR_KPARAM_INFO
	.align		4
.L_23:
        /*0008*/ 	.byte	0x04, 0x17
        /*000a*/ 	.short	(.L_25 - .L_24)
.L_24:
        /*000c*/ 	.word	0x00000000
        /*0010*/ 	.short	0x0001
        /*0012*/ 	.short	0x0008
        /*0014*/ 	.byte	0x00, 0xf5, 0x21, 0x00


	//----- nvinfo : EIATTR_KPARAM_INFO
	.align		4
.L_25:
        /*0018*/ 	.byte	0x04, 0x17
        /*001a*/ 	.short	(.L_27 - .L_26)
.L_26:
        /*001c*/ 	.word	0x00000000
        /*0020*/ 	.short	0x0000
        /*0022*/ 	.short	0x0000
        /*0024*/ 	.byte	0x00, 0xf5, 0x21, 0x00


	//----- nvinfo : EIATTR_SPARSE_MMA_MASK
	.align		4
.L_27:
        /*0028*/ 	.byte	0x03, 0x50
        /*002a*/ 	.short	0x0000


	//----- nvinfo : EIATTR_MAXREG_COUNT
	.align		4
        /*002c*/ 	.byte	0x03, 0x1b
        /*002e*/ 	.short	0x00ff


	//----- nvinfo : EIATTR_MERCURY_ISA_VERSION
	.align		4
        /*0030*/ 	.byte	0x03, 0x5f
        /*0032*/ 	.short	0x0101


	//----- nvinfo : EIATTR_VRC_CTA_INIT_COUNT
	.align		4
        /*0034*/ 	.byte	0x02, 0x4a
	.zero		1
	.zero		1


	//----- nvinfo : EIATTR_EXIT_INSTR_OFFSETS
	.align		4
        /*0038*/ 	.byte	0x04, 0x1c
        /*003a*/ 	.short	(.L_29 - .L_28)


	//   ....[0]....
.L_28:
        /*003c*/ 	.word	0x000083d0


	//----- nvinfo : EIATTR_CBANK_PARAM_SIZE
	.align		4
.L_29:
        /*0040*/ 	.byte	0x03, 0x19
        /*0042*/ 	.short	0x0010


	//----- nvinfo : EIATTR_PARAM_CBANK
	.align		4
        /*0044*/ 	.byte	0x04, 0x0a
        /*0046*/ 	.short	(.L_31 - .L_30)
	.align		4
.L_30:
        /*0048*/ 	.word	index@(.nv.constant0._Z9md5KernelPKcPc)
        /*004c*/ 	.short	0x0380
        /*004e*/ 	.short	0x0010


	//----- nvinfo : EIATTR_SW_WAR
	.align		4
.L_31:
        /*0050*/ 	.byte	0x04, 0x36
        /*0052*/ 	.short	(.L_33 - .L_32)
.L_32:
        /*0054*/ 	.word	0x00000008
.L_33:


//--------------------- .nv.info._Z16bruteForceKernelccPcPi --------------------------
	.section	.nv.info._Z16bruteForceKernelccPcPi,"",@"SHT_CUDA_INFO"
	.sectionflags	@""
	.align	4


	//----- nvinfo : EIATTR_CUDA_API_VERSION
	.align		4
        /*0000*/ 	.byte	0x04, 0x37
        /*0002*/ 	.short	(.L_35 - .L_34)
.L_34:
        /*0004*/ 	.word	0x00000082


	//----- nvinfo : EIATTR_KPARAM_INFO
	.align		4
.L_35:
        /*0008*/ 	.byte	0x04, 0x17
        /*000a*/ 	.short	(.L_37 - .L_36)
.L_36:
        /*000c*/ 	.word	0x00000000
        /*0010*/ 	.short	0x0003
        /*0012*/ 	.short	0x0010
        /*0014*/ 	.byte	0x00, 0xf5, 0x21, 0x00


	//----- nvinfo : EIATTR_KPARAM_INFO
	.align		4
.L_37:
        /*0018*/ 	.byte	0x04, 0x17
        /*001a*/ 	.short	(.L_39 - .L_38)
.L_38:
        /*001c*/ 	.word	0x00000000
        /*0020*/ 	.short	0x0002
        /*0022*/ 	.short	0x0008
        /*0024*/ 	.byte	0x00, 0xf5, 0x21, 0x00


	//----- nvinfo : EIATTR_KPARAM_INFO
	.align		4
.L_39:
        /*0028*/ 	.byte	0x04, 0x17
        /*002a*/ 	.short	(.L_41 - .L_40)
.L_40:
        /*002c*/ 	.word	0x00000000
        /*0030*/ 	.short	0x0001
        /*0032*/ 	.short	0x0001
        /*0034*/ 	.byte	0x00, 0xf0, 0x05, 0x00


	//----- nvinfo : EIATTR_KPARAM_INFO
	.align		4
.L_41:
        /*0038*/ 	.byte	0x04, 0x17
        /*003a*/ 	.short	(.L_43 - .L_42)
.L_42:
        /*003c*/ 	.word	0x00000000
        /*0040*/ 	.short	0x0000
        /*0042*/ 	.short	0x0000
        /*0044*/ 	.byte	0x00, 0xf0, 0x05, 0x00


	//----- nvinfo : EIATTR_SPARSE_MMA_MASK
	.align		4
.L_43:
        /*0048*/ 	.byte	0x03, 0x50
        /*004a*/ 	.short	0x0000


	//----- nvinfo : EIATTR_MAXREG_COUNT
	.align		4
        /*004c*/ 	.byte	0x03, 0x1b
        /*004e*/ 	.short	0x00ff


	//----- nvinfo : EIATTR_EXTERNS
	.align		4
        /*0050*/ 	.byte	0x04, 0x0f
        /*0052*/ 	.short	(.L_45 - .L_44)


	//   ....[0]....
	.align		4
.L_44:
        /*0054*/ 	.word	index@(vprintf)


	//----- nvinfo : EIATTR_MERCURY_ISA_VERSION
	.align		4
.L_45:
        /*0058*/ 	.byte	0x03, 0x5f
        /*005a*/ 	.short	0x0101


	//----- nvinfo : EIATTR_VRC_CTA_INIT_COUNT
	.align		4
        /*005c*/ 	.byte	0x02, 0x4a
	.zero		1
	.zero		1


	//----- nvinfo : EIATTR_SYSCALL_OFFSETS
	.align		4
        /*0060*/ 	.byte	0x04, 0x46
        /*0062*/ 	.short	(.L_47 - .L_46)


	//   ....[0]....
.L_46:
        /*0064*/ 	.word	0x000088a0


	//----- nvinfo : EIATTR_EXIT_INSTR_OFFSETS
	.align		4
.L_47:
        /*0068*/ 	.byte	0x04, 0x1c
        /*006a*/ 	.short	(.L_49 - .L_48)


	//   ....[0]....
.L_48:
        /*006c*/ 	.word	0x00008780


	//   ....[1]....
        /*0070*/ 	.word	0x000088f0


	//----- nvinfo : EIATTR_CRS_STACK_SIZE
	.align		4
.L_49:
        /*0074*/ 	.byte	0x04, 0x1e
        /*0076*/ 	.short	(.L_51 - .L_50)
.L_50:
        /*0078*/ 	.word	0x00000000


	//----- nvinfo : EIATTR_CBANK_PARAM_SIZE
	.align		4
.L_51:
        /*007c*/ 	.byte	0x03, 0x19
        /*007e*/ 	.short	0x0018


	//----- nvinfo : EIATTR_PARAM_CBANK
	.align		4
        /*0080*/ 	.byte	0x04, 0x0a
        /*0082*/ 	.short	(.L_53 - .L_52)
	.align		4
.L_52:
        /*0084*/ 	.word	index@(.nv.constant0._Z16bruteForceKernelccPcPi)
        /*0088*/ 	.short	0x0380
        /*008a*/ 	.short	0x0018


	//----- nvinfo : EIATTR_SW_WAR
	.align		4
.L_53:
        /*008c*/ 	.byte	0x04, 0x36
        /*008e*/ 	.short	(.L_55 - .L_54)
.L_54:
        /*0090*/ 	.word	0x00000008
.L_55:


//--------------------- .nv.callgraph             --------------------------
	.section	.nv.callgraph,"",@"SHT_CUDA_CALLGRAPH"
	.align	4
	.sectionentsize	8
	.align		4
        /*0000*/ 	.word	0x00000000
	.align		4
        /*0004*/ 	.word	0xffffffff
	.align		4
        /*0008*/ 	.word	index@(_Z16bruteForceKernelccPcPi)
	.align		4
        /*000c*/ 	.word	index@(vprintf)
	.align		4
        /*0010*/ 	.word	0x00000000
	.align		4
        /*0014*/ 	.word	0xfffffffe
	.align		4
        /*0018*/ 	.word	0x00000000
	.align		4
        /*001c*/ 	.word	0xfffffffd
	.align		4
        /*0020*/ 	.word	0x00000000
	.align		4
        /*0024*/ 	.word	0xfffffffc


//--------------------- .nv.constant3             --------------------------
	.section	.nv.constant3,"a",@progbits
	.align	4
.nv.constant3:
	.type		A,@object
	.size		A,(B - A)
A:
        /*0000*/ 	.byte	0x01, 0x23, 0x45, 0x67
	.type		B,@object
	.size		B,(C - B)
B:
        /*0004*/ 	.byte	0x89, 0xab, 0xcd, 0xef
	.type		C,@object
	.size		C,(D - C)
C:
        /*0008*/ 	.byte	0xfe, 0xdc, 0xba, 0x98
	.type		D,@object
	.size		D,(S - D)
D:
        /*000c*/ 	.byte	0x76, 0x54, 0x32, 0x10
	.type		S,@object
	.size		S,(K - S)
S:
        /*0010*/ 	.byte	0x07, 0x00, 0x00, 0x00, 0x0c, 0x00, 0x00, 0x00, 0x11, 0x00, 0x00, 0x00, 0x16, 0x00, 0x00, 0x00
        /* <DEDUP_REMOVED lines=15> */
	.type		K,@object
	.size		K,(PADDING - K)
K:
        /* <DEDUP_REMOVED lines=16> */
	.type		PADDING,@object
	.size		PADDING,(charset - PADDING)
PADDING:
        /*0210*/ 	.byte	0x80, 0x00, 0x00, 0x00, 0x00, 0x00, 0x00, 0x00, 0x00, 0x00, 0x00, 0x00, 0x00, 0x00, 0x00, 0x00
        /*0220*/ 	.byte	0x00, 0x00, 0x00, 0x00, 0x00, 0x00, 0x00, 0x00, 0x00, 0x00, 0x00, 0x00, 0x00, 0x00, 0x00, 0x00
        /*0230*/ 	.byte	0x00, 0x00, 0x00, 0x00, 0x00, 0x00, 0x00, 0x00, 0x00, 0x00, 0x00, 0x00, 0x00, 0x00, 0x00, 0x00
        /*0240*/ 	.byte	0x00, 0x00, 0x00, 0x00, 0x00, 0x00, 0x00, 0x00, 0x00, 0x00, 0x00, 0x00, 0x00, 0x00, 0x00, 0x00
	.type		charset,@object
	.size		charset,(.L_7 - charset)
charset:
        /*0250*/ 	.byte	0x61, 0x62, 0x63, 0x64, 0x65, 0x66, 0x67, 0x68, 0x69, 0x6a, 0x6b, 0x6c, 0x6d, 0x6e, 0x6f, 0x70
        /*0260*/ 	.byte	0x71, 0x72, 0x73, 0x74, 0x75, 0x76, 0x77, 0x78, 0x79, 0x7a, 0x41, 0x42, 0x43, 0x44, 0x45, 0x46
        /*0270*/ 	.byte	0x47, 0x48, 0x49, 0x4a, 0x4b, 0x4c, 0x4d, 0x4e, 0x4f, 0x50, 0x51, 0x52, 0x53, 0x54, 0x55, 0x56
        /*0280*/ 	.byte	0x57, 0x58, 0x59, 0x5a, 0x30, 0x31, 0x32, 0x33, 0x34, 0x35, 0x36, 0x37, 0x38, 0x39, 0x00
.L_7:


//--------------------- .nv.constant4             --------------------------
	.section	.nv.constant4,"a",@progbits
	.align	8
	.align		8
.nv.constant4:
        /*0000*/ 	.dword	$str
	.align		8
        /*0008*/ 	.dword	$str$1
	.align		8
        /*0010*/ 	.dword	vprintf


//--------------------- .text._Z9md5KernelPKcPc   --------------------------
	.section	.text._Z9md5KernelPKcPc,"ax",@progbits
	.align	128
        .global         _Z9md5KernelPKcPc
        .type           _Z9md5KernelPKcPc,@function
        .size           _Z9md5KernelPKcPc,(.L_x_14 - _Z9md5KernelPKcPc)
        .other          _Z9md5KernelPKcPc,@"STO_CUDA_ENTRY STV_DEFAULT"
_Z9md5KernelPKcPc:
.text._Z9md5KernelPKcPc:
[----:B------:R-:W0:Y:S08]  /*0000*/  LDC R1, c[0x0][0x37c] ;  /* 0x0000df00ff017b82 */ /* 0x000e300000000800 */
[----:B------:R-:W1:Y:S01]  /*0010*/  LDC.64 R4, c[0x3][0x8] ;  /* 0x00c00200ff047b82 */ /* 0x000e620000000a00 */
[----:B0-----:R-:W-:Y:S01]  /*0020*/  VIADD R1, R1, 0xffffff50 ;  /* 0xffffff5001017836 */ /* 0x001fe20000000000 */
[----:B------:R-:W0:Y:S01]  /*0030*/  LDCU UR4, c[0x3][URZ] ;  /* 0x00c00000ff0477ac */ /* 0x000e220008000800 */
[----:B------:R-:W-:-:S02]  /*0040*/  IMAD.MOV.U32 R6, RZ, RZ, 0x7 ;  /* 0x00000007ff067424 */ /* 0x000fc400078e00ff */
[----:B------:R-:W-:Y:S01]  /*0050*/  IMAD.MOV.U32 R7, RZ, RZ, 0x0 ;  /* 0x00000000ff077424 */ /* 0x000fe200078e00ff */
[----:B------:R-:W-:Y:S01]  /*0060*/  STL.64 [R1+0x58], RZ ;  /* 0x000058ff01007387 */ /* 0x000fe20000100a00 */
[----:B------:R-:W2:Y:S01]  /*0070*/  LDCU.64 UR6, c[0x0][0x358] ;  /* 0x00006b00ff0677ac */ /* 0x000ea20008000a00 */
[----:B------:R-:W3:Y:S02]  /*0080*/  LDC.64 R2, c[0x3][RZ] ;  /* 0x00c00000ff027b82 */ /* 0x000ee40000000a00 */
[----:B------:R4:W-:Y:S01]  /*0090*/  STL.64 [R1+0x40], R6 ;  /* 0x0000400601007387 */ /* 0x0009e20000100a00 */
[----:B------:R-:W0:Y:S03]  /*00a0*/  LDCU.64 UR10, c[0x0][0x380] ;  /* 0x00007000ff0a77ac */ /* 0x000e260008000a00 */
[----:B------:R-:W-:Y:S01]  /*00b0*/  STL.128 [R1+0x60], RZ ;  /* 0x000060ff01007387 */ /* 0x000fe20000100c00 */
[----:B------:R-:W-:Y:S01]  /*00c0*/  UMOV UR5, URZ ;  /* 0x000000ff00057c82 */ /* 0x000fe20008000000 */
[----:B------:R-:W5:Y:S02]  /*00d0*/  LDC.64 R84, c[0x3][0x10] ;  /* 0x00c00400ff547b82 */ /* 0x000f640000000a00 */
[----:B------:R-:W-:Y:S04]  /*00e0*/  STL.128 [R1+0x70], RZ ;  /* 0x000070ff01007387 */ /* 0x000fe80000100c00 */
[----:B------:R-:W-:Y:S02]  /*00f0*/  STL.128 [R1+0x80], RZ ;  /* 0x000080ff01007387 */ /* 0x000fe40000100c00 */
[----:B------:R-:W2:Y:S02]  /*0100*/  LDC.64 R82, c[0x3][0x18] ;  /* 0x00c00600ff527b82 */ /* 0x000ea40000000a00 */
[----:B-1----:R1:W-:Y:S04]  /*0110*/  STL.64 [R1+0x50], R4 ;  /* 0x0000500401007387 */ /* 0x0023e80000100a00 */
[----:B------:R-:W-:Y:S02]  /*0120*/  STL.128 [R1+0x90], RZ ;  /* 0x000090ff01007387 */ /* 0x000fe40000100c00 */
[----:B------:R-:W0:Y:S02]  /*0130*/  LDC.64 R80, c[0x3][0x20] ;  /* 0x00c00800ff507b82 */ /* 0x000e240000000a00 */
[----:B---3--:R3:W-:Y:S04]  /*0140*/  STL.64 [R1+0x48], R2 ;  /* 0x0000480201007387 */ /* 0x0087e80000100a00 */
[----:B------:R0:W-:Y:S02]  /*0150*/  STL.64 [R1+0xa0], RZ ;  /* 0x0000a0ff01007387 */ /* 0x0001e40000100a00 */
[----:B------:R-:W1:Y:S01]  /*0160*/  LDC.64 R78, c[0x3][0x28] ;  /* 0x00c00a00ff4e7b82 */ /* 0x000e620000000a00 */
[----:B-----5:R-:W-:-:S02]  /*0170*/  IADD3 R86, PT, PT, -R84, 0x20, RZ ;  /* 0x0000002054567810 */ /* 0x020fc40007ffe1ff */
[----:B------:R-:W-:-:S05]  /*0180*/  IADD3 R85, PT, PT, -R85, 0x20, RZ ;  /* 0x0000002055557810 */ /* 0x000fca0007ffe1ff */
[----:B----4-:R-:W4:Y:S01]  /*0190*/  LDC.64 R6, c[0x3][0x60] ;  /* 0x00c01800ff067b82 */ /* 0x010f220000000a00 */
[----:B--2---:R-:W-:Y:S02]  /*01a0*/  IADD3 R84, PT, PT, -R82, 0x20, RZ ;  /* 0x0000002052547810 */ /* 0x004fe40007ffe1ff */
[----:B------:R-:W-:-:S05]  /*01b0*/  IADD3 R83, PT, PT, -R83, 0x20, RZ ;  /* 0x0000002053537810 */ /* 0x000fca0007ffe1ff */
[----:B------:R-:W2:Y:S01]  /*01c0*/  LDC.64 R14, c[0x3][0x30] ;  /* 0x00c00c00ff0e7b82 */ /* 0x000ea20000000a00 */
[----:B0-----:R-:W-:Y:S02]  /*01d0*/  IADD3 R82, PT, PT, -R80, 0x20, RZ ;  /* 0x0000002050527810 */ /* 0x001fe40007ffe1ff */
[----:B------:R-:W-:-:S05]  /*01e0*/  IADD3 R81, PT, PT, -R81, 0x20, RZ ;  /* 0x0000002051517810 */ /* 0x000fca0007ffe1ff */
[----:B------:R-:W0:Y:S01]  /*01f0*/  LDC.64 R16, c[0x3][0x38] ;  /* 0x00c00e00ff107b82 */ /* 0x000e220000000a00 */
[----:B-1----:R-:W-:Y:S02]  /*0200*/  IADD3 R80, PT, PT, -R78, 0x20, RZ ;  /* 0x000000204e507810 */ /* 0x002fe40007ffe1ff */
[----:B------:R-:W-:-:S05]  /*0210*/  IADD3 R79, PT, PT, -R79, 0x20, RZ ;  /* 0x000000204f4f7810 */ /* 0x000fca0007ffe1ff */
[----:B------:R-:W1:Y:S01]  /*0220*/  LDC.64 R8, c[0x3][0x48] ;  /* 0x00c01200ff087b82 */ /* 0x000e620000000a00 */
[----:B----4-:R-:W-:Y:S02]  /*0230*/  IADD3 R41, PT, PT, -R6, 0x20, RZ ;  /* 0x0000002006297810 */ /* 0x010fe40007ffe1ff */
[----:B------:R-:W-:-:S05]  /*0240*/  IADD3 R42, PT, PT, -R7, 0x20, RZ ;  /* 0x00000020072a7810 */ /* 0x000fca0007ffe1ff */
[----:B------:R-:W4:Y:S01]  /*0250*/  LDC.64 R10, c[0x3][0x50] ;  /* 0x00c01400ff0a7b82 */ /* 0x000f220000000a00 */
        /* <DEDUP_REMOVED lines=8> */
[----:B---3--:R-:W1:Y:S01]  /*02e0*/  LDC.64 R2, c[0x3][0x68] ;  /* 0x00c01a00ff027b82 */ /* 0x008e620000000a00 */
[----:B----4-:R-:W-:Y:S02]  /*02f0*/  IADD3 R37, PT, PT, -R10, 0x20, RZ ;  /* 0x000000200a257810 */ /* 0x010fe40007ffe1ff */
[----:B------:R-:W-:Y:S02]  /*0300*/  IADD3 R38, PT, PT, -R11, 0x20, RZ ;  /* 0x000000200b267810 */ /* 0x000fe40007ffe1ff */
[----:B--2---:R-:W-:-:S03]  /*0310*/  IADD3 R39, PT, PT, -R12, 0x20, RZ ;  /* 0x000000200c277810 */ /* 0x004fc60007ffe1ff */
[----:B------:R-:W2:Y:S01]  /*0320*/  LDC.64 R6, c[0x3][0xb8] ;  /* 0x00c02e00ff067b82 */ /* 0x000ea20000000a00 */
[----:B------:R-:W-:Y:S02]  /*0330*/  IADD3 R40, PT, PT, -R13, 0x20, RZ ;  /* 0x000000200d287810 */ /* 0x000fe40007ffe1ff */
[----:B0-----:R-:W-:-:S05]  /*0340*/  IADD3 R45, PT, PT, -R4, 0x20, RZ ;  /* 0x00000020042d7810 */ /* 0x001fca0007ffe1ff */
[----:B------:R-:W0:Y:S01]  /*0350*/  LDC.64 R18, c[0x3][0x40] ;  /* 0x00c01000ff127b82 */ /* 0x000e220000000a00 */
[----:B------:R-:W-:Y:S02]  /*0360*/  IADD3 R46, PT, PT, -R5, 0x20, RZ ;  /* 0x00000020052e7810 */ /* 0x000fe40007ffe1ff */
[----:B-1----:R-:W-:-:S05]  /*0370*/  IADD3 R43, PT, PT, -R2, 0x20, RZ ;  /* 0x00000020022b7810 */ /* 0x002fca0007ffe1ff */
[----:B------:R-:W1:Y:S01]  /*0380*/  LDC.64 R14, c[0x3][0x78] ;  /* 0x00c01e00ff0e7b82 */ /* 0x000e620000000a00 */
[----:B------:R-:W-:-:S07]  /*0390*/  IADD3 R44, PT, PT, -R3, 0x20, RZ ;  /* 0x00000020032c7810 */ /* 0x000fce0007ffe1ff */
[----:B------:R-:W3:Y:S01]  /*03a0*/  LDC.64 R16, c[0x3][0x80] ;  /* 0x00c02000ff107b82 */ /* 0x000ee20000000a00 */
        /* <DEDUP_REMOVED lines=9> */
[----:B---3--:R-:W-:Y:S02]  /*0440*/  IADD3 R49, PT, PT, -R16, 0x20, RZ ;  /* 0x0000002010317810 */ /* 0x008fe40007ffe1ff */
[----:B------:R-:W-:-:S05]  /*0450*/  IADD3 R50, PT, PT, -R17, 0x20, RZ ;  /* 0x0000002011327810 */ /* 0x000fca0007ffe1ff */
        /* <DEDUP_REMOVED lines=8> */
[----:B------:R-:W-:Y:S02]  /*04e0*/  IADD3 R60, PT, PT, -R13, 0x20, RZ ;  /* 0x000000200d3c7810 */ /* 0x000fe40007ffe1ff */
[----:B---3--:R-:W-:-:S03]  /*04f0*/  IADD3 R67, PT, PT, -R4, 0x20, RZ ;  /* 0x0000002004437810 */ /* 0x008fc60007ffe1ff */
[----:B------:R-:W1:Y:S01]  /*0500*/  LDC.64 R6, c[0x3][0xf8] ;  /* 0x00c03e00ff067b82 */ /* 0x000e620000000a00 */
[----:B------:R-:W-:Y:S02]  /*0510*/  IADD3 R68, PT, PT, -R5, 0x20, RZ ;  /* 0x0000002005447810 */ /* 0x000fe40007ffe1ff */
[----:B--2---:R-:W-:-:S05]  /*0520*/  IADD3 R58, PT, PT, -R21, 0x20, RZ ;  /* 0x00000020153a7810 */ /* 0x004fca0007ffe1ff */
[----:B------:R-:W2:Y:S01]  /*0530*/  LDC.64 R18, c[0x3][0x90] ;  /* 0x00c02400ff127b82 */ /* 0x000ea20000000a00 */
[----:B------:R-:W-:Y:S01]  /*0540*/  IADD3 R57, PT, PT, -R20, 0x20, RZ ;  /* 0x0000002014397810 */ /* 0x000fe20007ffe1ff */
[----:B------:R-:W-:Y:S01]  /*0550*/  IMAD.U32 R20, RZ, RZ, UR4 ;  /* 0x00000004ff147e24 */ /* 0x000fe2000f8e00ff */
[----:B------:R-:W-:Y:S01]  /*0560*/  UMOV UR4, URZ ;  /* 0x000000ff00047c82 */ /* 0x000fe20008000000 */
[----:B0-----:R-:W-:-:S04]  /*0570*/  IADD3 R69, PT, PT, -R2, 0x20, RZ ;  /* 0x0000002002457810 */ /* 0x001fc80007ffe1ff */
[----:B------:R-:W0:Y:S01]  /*0580*/  LDC.64 R22, c[0x3][0xb0] ;  /* 0x00c02c00ff167b82 */ /* 0x000e220000000a00 */
[----:B------:R-:W-:-:S07]  /*0590*/  IADD3 R70, PT, PT, -R3, 0x20, RZ ;  /* 0x0000002003467810 */ /* 0x000fce0007ffe1ff */
[----:B------:R-:W3:Y:S01]  /*05a0*/  LDC.64 R24, c[0x3][0xc0] ;  /* 0x00c03000ff187b82 */ /* 0x000ee20000000a00 */
[----:B-1----:R-:W-:Y:S01]  /*05b0*/  IADD3 R89, PT, PT, -R6, 0x20, RZ ;  /* 0x0000002006597810 */ /* 0x002fe20007ffe1ff */
[----:B------:R-:W-:Y:S01]  /*05c0*/  IMAD.MOV.U32 R6, RZ, RZ, RZ ;  /* 0x000000ffff067224 */ /* 0x000fe200078e00ff */
[----:B------:R-:W-:-:S05]  /*05d0*/  IADD3 R90, PT, PT, -R7, 0x20, RZ ;  /* 0x00000020075a7810 */ /* 0x000fca0007ffe1ff */
[----:B------:R-:W1:Y:S01]  /*05e0*/  LDC.64 R16, c[0x3][0xd8] ;  /* 0x00c03600ff107b82 */ /* 0x000e620000000a00 */
[----:B--2---:R-:W-:Y:S02]  /*05f0*/  IADD3 R53, PT, PT, -R18, 0x20, RZ ;  /* 0x0000002012357810 */ /* 0x004fe40007ffe1ff */
[----:B------:R-:W-:-:S05]  /*0600*/  IADD3 R54, PT, PT, -R19, 0x20, RZ ;  /* 0x0000002013367810 */ /* 0x000fca0007ffe1ff */
[----:B------:R-:W2:Y:S01]  /*0610*/  LDC.64 R14, c[0x3][0xe0] ;  /* 0x00c03800ff0e7b82 */ /* 0x000ea20000000a00 */
[----:B0-----:R-:W-:Y:S02]  /*0620*/  IADD3 R61, PT, PT, -R22, 0x20, RZ ;  /* 0x00000020163d7810 */ /* 0x001fe40007ffe1ff */
[----:B------:R-:W-:-:S05]  /*0630*/  IADD3 R62, PT, PT, -R23, 0x20, RZ ;  /* 0x00000020173e7810 */ /* 0x000fca0007ffe1ff */
[----:B------:R-:W0:Y:S01]  /*0640*/  LDC.64 R12, c[0x3][0xe8] ;  /* 0x00c03a00ff0c7b82 */ /* 0x000e220000000a00 */
[----:B---3--:R-:W-:Y:S02]  /*0650*/  IADD3 R65, PT, PT, -R24, 0x20, RZ ;  /* 0x0000002018417810 */ /* 0x008fe40007ffe1ff */
[----:B------:R-:W-:-:S05]  /*0660*/  IADD3 R66, PT, PT, -R25, 0x20, RZ ;  /* 0x0000002019427810 */ /* 0x000fca0007ffe1ff */
[----:B------:R-:W3:Y:S01]  /*0670*/  LDC.64 R4, c[0x3][0xf0] ;  /* 0x00c03c00ff047b82 */ /* 0x000ee20000000a00 */
[----:B-1----:R-:W-:Y:S02]  /*0680*/  IADD3 R0, PT, PT, -R16, 0x20, RZ ;  /* 0x0000002010007810 */ /* 0x002fe40007ffe1ff */
[----:B------:R-:W-:-:S05]  /*0690*/  IADD3 R26, PT, PT, -R17, 0x20, RZ ;  /* 0x00000020111a7810 */ /* 0x000fca0007ffe1ff */
[----:B------:R-:W1:Y:S01]  /*06a0*/  LDC.64 R8, c[0x3][0x100] ;  /* 0x00c04000ff087b82 */ /* 0x000e620000000a00 */
[----:B--2---:R-:W-:Y:S02]  /*06b0*/  IADD3 R27, PT, PT, -R14, 0x20, RZ ;  /* 0x000000200e1b7810 */ /* 0x004fe40007ffe1ff */
[----:B------:R-:W-:-:S05]  /*06c0*/  IADD3 R28, PT, PT, -R15, 0x20, RZ ;  /* 0x000000200f1c7810 */ /* 0x000fca0007ffe1ff */
[----:B------:R-:W2:Y:S01]  /*06d0*/  LDC.64 R10, c[0x3][0x108] ;  /* 0x00c04200ff0a7b82 */ /* 0x000ea20000000a00 */
[----:B0-----:R-:W-:Y:S02]  /*06e0*/  IADD3 R29, PT, PT, -R12, 0x20, RZ ;  /* 0x000000200c1d7810 */ /* 0x001fe40007ffe1ff */
[----:B------:R-:W-:-:S05]  /*06f0*/  IADD3 R71, PT, PT, -R13, 0x20, RZ ;  /* 0x000000200d477810 */ /* 0x000fca0007ffe1ff */
[----:B------:R-:W0:Y:S01]  /*0700*/  LDC R21, c[0x3][0x4] ;  /* 0x00c00100ff157b82 */ /* 0x000e220000000800 */
[----:B---3--:R-:W-:Y:S02]  /*0710*/  IADD3 R87, PT, PT, -R4, 0x20, RZ ;  /* 0x0000002004577810 */ /* 0x008fe40007ffe1ff */
[----:B------:R-:W-:-:S05]  /*0720*/  IADD3 R88, PT, PT, -R5, 0x20, RZ ;  /* 0x0000002005587810 */ /* 0x000fca0007ffe1ff */
[----:B------:R-:W3:Y:S01]  /*0730*/  LDC R2, c[0x3][0x8] ;  /* 0x00c00200ff027b82 */ /* 0x000ee20000000800 */
[----:B-1----:R-:W-:Y:S02]  /*0740*/  IADD3 R91, PT, PT, -R8, 0x20, RZ ;  /* 0x00000020085b7810 */ /* 0x002fe40007ffe1ff */
[----:B------:R-:W-:-:S05]  /*0750*/  IADD3 R92, PT, PT, -R9, 0x20, RZ ;  /* 0x00000020095c7810 */ /* 0x000fca0007ffe1ff */
[----:B------:R-:W1:Y:S01]  /*0760*/  LDC R3, c[0x3][0xc] ;  /* 0x00c00300ff037b82 */ /* 0x000e620000000800 */
[----:B--2---:R-:W-:Y:S02]  /*0770*/  IADD3 R93, PT, PT, -R10, 0x20, RZ ;  /* 0x000000200a5d7810 */ /* 0x004fe40007ffe1ff */
[----:B------:R-:W-:-:S07]  /*0780*/  IADD3 R94, PT, PT, -R11, 0x20, RZ ;  /* 0x000000200b5e7810 */ /* 0x000fce0007ffe1ff */
.L_x_1:
[----:B------:R-:W-:-:S04]  /*0790*/  UIADD3 UR8, UP0, UPT, UR4, UR10, URZ ;  /* 0x0000000a04087290 */ /* 0x000fc8000ff1e0ff */
[----:B------:R-:W-:Y:S02]  /*07a0*/  UIADD3.X UR9, UPT, UPT, UR5, UR11, URZ, UP0, !UPT ;  /* 0x0000000b05097290 */ /* 0x000fe400087fe4ff */
[----:B--2---:R-:W-:-:S04]  /*07b0*/  IMAD.U32 R4, RZ, RZ, UR8 ;  /* 0x00000008ff047e24 */ /* 0x004fc8000f8e00ff */
[----:B------:R-:W-:-:S05]  /*07c0*/  IMAD.U32 R5, RZ, RZ, UR9 ;  /* 0x00000009ff057e24 */ /* 0x000fca000f8e00ff */
[----:B------:R-:W2:Y:S01]  /*07d0*/  LDG.E.U8 R4, desc[UR6][R4.64] ;  /* 0x0000000604047981 */ /* 0x000ea2000c1e1100 */
[----:B------:R-:W-:Y:S01]  /*07e0*/  IMAD.IADD R7, R1, 0x1, R6 ;  /* 0x0000000101077824 */ /* 0x000fe200078e0206 */
[----:B------:R-:W-:Y:S01]  /*07f0*/  UIADD3 UR4, UP0, UPT, UR4, 0x1, URZ ;  /* 0x0000000104047890 */ /* 0x000fe2000ff1e0ff */
[----:B------:R-:W-:-:S03]  /*0800*/  VIADD R6, R6, 0x1 ;  /* 0x0000000106067836 */ /* 0x000fc60000000000 */
[----:B------:R-:W-:Y:S02]  /*0810*/  UIADD3.X UR5, UPT, UPT, URZ, UR5, URZ, UP0, !UPT ;  /* 0x00000005ff057290 */ /* 0x000fe400087fe4ff */
[----:B------:R-:W-:Y:S01]  /*0820*/  LOP3.LUT P0, RZ, R6, 0x3f, RZ, 0xc0, !PT ;  /* 0x0000003f06ff7812 */ /* 0x000fe2000780c0ff */
[----:B------:R-:W-:-:S04]  /*0830*/  UISETP.NE.U32.AND UP0, UPT, UR4, 0x7, UPT ;  /* 0x000000070400788c */ /* 0x000fc8000bf05070 */
[----:B------:R-:W-:Y:S01]  /*0840*/  UISETP.NE.AND.EX UP0, UPT, UR5, URZ, UPT, UP0 ;  /* 0x000000ff0500728c */ /* 0x000fe2000bf05300 */
[----:B--2---:R2:W-:Y:S07]  /*0850*/  STL.U8 [R7+0x58], R4 ;  /* 0x0000580407007387 */ /* 0x0045ee0000100000 */
[----:B------:R-:W-:Y:S05]  /*0860*/  @P0 BRA `(.L_x_0) ;  /* 0x0000002000780947 */ /* 0x000fea0003800000 */
[----:B------:R-:W2:Y:S01]  /*0870*/  LDL.64 R8, [R1+0x58] ;  /* 0x0000580001087983 */ /* 0x000ea20000100a00 */
[----:B------:R-:W4:Y:S03]  /*0880*/  LDC.64 R76, c[0x3][0x110] ;  /* 0x00c04400ff4c7b82 */ /* 0x000f260000000a00 */
[----:B------:R-:W5:Y:S04]  /*0890*/  LDL.64 R10, [R1+0x60] ;  /* 0x00006000010a7983 */ /* 0x000f680000100a00 */
[----:B------:R-:W3:Y:S01]  /*08a0*/  LDL.64 R12, [R1+0x68] ;  /* 0x00006800010c7983 */ /* 0x000ee20000100a00 */
[----:B------:R-:W4:Y:S03]  /*08b0*/  LDC.64 R74, c[0x3][0x10] ;  /* 0x00c00400ff4a7b82 */ /* 0x000f260000000a00 */
[----:B------:R-:W4:Y:S04]  /*08c0*/  LDL.64 R14, [R1+0x70] ;  /* 0x00007000010e7983 */ /* 0x000f280000100a00 */
[----:B------:R-:W4:Y:S04]  /*08d0*/  LDL.64 R16, [R1+0x78] ;  /* 0x0000780001107983 */ /* 0x000f280000100a00 */
[----:B------:R-:W4:Y:S01]  /*08e0*/  LDL.64 R18, [R1+0x80] ;  /* 0x0000800001127983 */ /* 0x000f220000100a00 */
[----:B--2---:R-:W-:-:S02]  /*08f0*/  PRMT R4, R9, 0x7772, RZ ;  /* 0x0000777209047816 */ /* 0x004fc400000000ff */
[----:B-----5:R-:W-:-:S03]  /*0900*/  PRMT R6, R11, 0x7772, RZ ;  /* 0x000077720b067816 */ /* 0x020fc600000000ff */
[----:B------:R-:W-:Y:S01]  /*0910*/  IMAD.U32 R5, R4, 0x10000, RZ ;  /* 0x0001000004057824 */ /* 0x000fe200078e00ff */
[----:B------:R-:W-:Y:S01]  /*0920*/  PRMT R4, R9, 0x7773, RZ ;  /* 0x0000777309047816 */ /* 0x000fe200000000ff */
[----:B------:R-:W-:Y:S01]  /*0930*/  IMAD.U32 R7, R6, 0x10000, RZ ;  /* 0x0001000006077824 */ /* 0x000fe200078e00ff */
[----:B------:R-:W-:Y:S02]  /*0940*/  PRMT R6, R11, 0x7773, RZ ;  /* 0x000077730b067816 */ /* 0x000fe400000000ff */
[----:B------:R-:W-:Y:S02]  /*0950*/  LOP3.LUT R5, R5, 0xff0000, RZ, 0xc0, !PT ;  /* 0x00ff000005057812 */ /* 0x000fe400078ec0ff */
[----:B------:R-:W-:-:S03]  /*0960*/  LOP3.LUT R7, R7, 0xff0000, RZ, 0xc0, !PT ;  /* 0x00ff000007077812 */ /* 0x000fc600078ec0ff */
[----:B------:R-:W-:Y:S01]  /*0970*/  IMAD R4, R4, 0x1000000, R5 ;  /* 0x0100000004047824 */ /* 0x000fe200078e0205 */
[----:B------:R-:W-:Y:S01]  /*0980*/  PRMT R5, R9, 0x7771, RZ ;  /* 0x0000777109057816 */ /* 0x000fe200000000ff */
[----:B------:R-:W-:Y:S01]  /*0990*/  IMAD R6, R6, 0x1000000, R7 ;  /* 0x0100000006067824 */ /* 0x000fe200078e0207 */
[----:B------:R-:W-:Y:S02]  /*09a0*/  PRMT R7, R11, 0x7771, RZ ;  /* 0x000077710b077816 */ /* 0x000fe400000000ff */
[----:B------:R-:W-:Y:S01]  /*09b0*/  PRMT R9, R9, 0x7770, RZ ;  /* 0x0000777009097816 */ /* 0x000fe200000000ff */
[----:B------:R-:W-:Y:S01]  /*09c0*/  IMAD.SHL.U32 R5, R5, 0x100, RZ ;  /* 0x0000010005057824 */ /* 0x000fe200078e00ff */
[----:B------:R-:W-:Y:S01]  /*09d0*/  PRMT R11, R11, 0x7770, RZ ;  /* 0x000077700b0b7816 */ /* 0x000fe200000000ff */
[----:B------:R-:W-:-:S03]  /*09e0*/  IMAD.SHL.U32 R7, R7, 0x100, RZ ;  /* 0x0000010007077824 */ /* 0x000fc600078e00ff */
[----:B------:R-:W-:Y:S02]  /*09f0*/  LOP3.LUT R9, R9, R4, R5, 0xfe, !PT ;  /* 0x0000000409097212 */ /* 0x000fe400078efe05 */
[----:B------:R-:W-:-:S05]  /*0a00*/  LOP3.LUT R11, R11, R6, R7, 0xfe, !PT ;  /* 0x000000060b0b7212 */ /* 0x000fca00078efe07 */
[----:B------:R2:W-:Y:S04]  /*0a10*/  STL.128 [R1], R8 ;  /* 0x0000000801007387 */ /* 0x0005e80000100c00 */
[----:B------:R-:W5:Y:S01]  /*0a20*/  LDL.128 R4, [R1] ;  /* 0x0000000001047983 */ /* 0x000f620000100c00 */
[----:B---3--:R-:W-:Y:S02]  /*0a30*/  PRMT R22, R13, 0x7772, RZ ;  /* 0x000077720d167816 */ /* 0x008fe400000000ff */
[----:B----4-:R-:W-:-:S03]  /*0a40*/  PRMT R24, R15, 0x7772, RZ ;  /* 0x000077720f187816 */ /* 0x010fc600000000ff */
[----:B------:R-:W-:Y:S01]  /*0a50*/  IMAD.U32 R23, R22, 0x10000, RZ ;  /* 0x0001000016177824 */ /* 0x000fe200078e00ff */
[----:B------:R-:W-:Y:S01]  /*0a60*/  PRMT R22, R13, 0x7773, RZ ;  /* 0x000077730d167816 */ /* 0x000fe200000000ff */
[----:B------:R-:W-:Y:S01]  /*0a70*/  IMAD.U32 R25, R24, 0x10000, RZ ;  /* 0x0001000018197824 */ /* 0x000fe200078e00ff */
[----:B------:R-:W-:Y:S02]  /*0a80*/  PRMT R24, R15, 0x7773, RZ ;  /* 0x000077730f187816 */ /* 0x000fe400000000ff */
[----:B------:R-:W-:Y:S02]  /*0a90*/  LOP3.LUT R23, R23, 0xff0000, RZ, 0xc0, !PT ;  /* 0x00ff000017177812 */ /* 0x000fe400078ec0ff */
[----:B------:R-:W-:Y:S02]  /*0aa0*/  LOP3.LUT R25, R25, 0xff0000, RZ, 0xc0, !PT ;  /* 0x00ff000019197812 */ /* 0x000fe400078ec0ff */
[----:B--2---:R-:W-:Y:S01]  /*0ab0*/  PRMT R8, R13, 0x7771, RZ ;  /* 0x000077710d087816 */ /* 0x004fe200000000ff */
[----:B------:R-:W-:Y:S01]  /*0ac0*/  IMAD R22, R22, 0x1000000, R23 ;  /* 0x0100000016167824 */ /* 0x000fe200078e0217 */
[----:B------:R-:W-:Y:S01]  /*0ad0*/  PRMT R10, R15, 0x7771, RZ ;  /* 0x000077710f0a7816 */ /* 0x000fe200000000ff */
[----:B------:R-:W-:Y:S01]  /*0ae0*/  IMAD R24, R24, 0x1000000, R25 ;  /* 0x0100000018187824 */ /* 0x000fe200078e0219 */
[----:B------:R-:W-:Y:S01]  /*0af0*/  PRMT R9, R13, 0x7770, RZ ;  /* 0x000077700d097816 */ /* 0x000fe200000000ff */
[----:B------:R-:W-:Y:S01]  /*0b00*/  IMAD.SHL.U32 R13, R8, 0x100, RZ ;  /* 0x00000100080d7824 */ /* 0x000fe200078e00ff */
[----:B------:R-:W-:Y:S01]  /*0b10*/  PRMT R11, R15, 0x7770, RZ ;  /* 0x000077700f0b7816 */ /* 0x000fe200000000ff */
[----:B------:R-:W-:-:S03]  /*0b20*/  IMAD.SHL.U32 R15, R10, 0x100, RZ ;  /* 0x000001000a0f7824 */ /* 0x000fc600078e00ff */
[----:B------:R-:W-:Y:S02]  /*0b30*/  LOP3.LUT R13, R9, R22, R13, 0xfe, !PT ;  /* 0x00000016090d7212 */ /* 0x000fe400078efe0d */
[----:B------:R-:W-:-:S05]  /*0b40*/  LOP3.LUT R15, R11, R24, R15, 0xfe, !PT ;  /* 0x000000180b0f7212 */ /* 0x000fca00078efe0f */
[----:B------:R2:W-:Y:S04]  /*0b50*/  STL.128 [R1+0x10], R12 ;  /* 0x0000100c01007387 */ /* 0x0005e80000100c00 */
[----:B------:R-:W3:Y:S01]  /*0b60*/  LDL.128 R8, [R1+0x10] ;  /* 0x0000100001087983 */ /* 0x000ee20000100c00 */
[----:B------:R-:W-:Y:S02]  /*0b70*/  PRMT R22, R17, 0x7772, RZ ;  /* 0x0000777211167816 */ /* 0x000fe400000000ff */
[----:B------:R-:W-:-:S03]  /*0b80*/  PRMT R24, R19, 0x7772, RZ ;  /* 0x0000777213187816 */ /* 0x000fc600000000ff */
        /* <DEDUP_REMOVED lines=15> */
[----:B------:R-:W-:Y:S01]  /*0c80*/  LOP3.LUT R19, R15, R24, R19, 0xfe, !PT ;  /* 0x000000180f137212 */ /* 0x000fe200078efe13 */
[----:B------:R-:W2:Y:S04]  /*0c90*/  LDL.64 R22, [R1+0x90] ;  /* 0x0000900001167983 */ /* 0x000ea80000100a00 */
[----:B------:R4:W-:Y:S04]  /*0ca0*/  STL.128 [R1+0x20], R16 ;  /* 0x0000201001007387 */ /* 0x0009e80000100c00 */
[----:B------:R-:W2:Y:S04]  /*0cb0*/  LDL.128 R12, [R1+0x20] ;  /* 0x00002000010c7983 */ /* 0x000ea80000100c00 */
[----:B------:R-:W2:Y:S01]  /*0cc0*/  LDL.64 R24, [R1+0x88] ;  /* 0x0000880001187983 */ /* 0x000ea20000100a00 */
[----:B01----:R-:W-:-:S04]  /*0cd0*/  LOP3.LUT R73, R3, R21, R2, 0xb8, !PT ;  /* 0x0000001503497212 */ /* 0x003fc800078eb802 */
[----:B------:R-:W-:-:S05]  /*0ce0*/  IADD3 R73, PT, PT, R73, R76, R20 ;  /* 0x0000004c49497210 */ /* 0x000fca0007ffe014 */
[----:B-----5:R-:W-:-:S05]  /*0cf0*/  IMAD.IADD R73, R73, 0x1, R4 ;  /* 0x0000000149497824 */ /* 0x020fca00078e0204 */
[----:B------:R-:W-:Y:S02]  /*0d00*/  SHF.L.U32 R74, R73, R74, RZ ;  /* 0x0000004a494a7219 */ /* 0x000fe400000006ff */
[----:B------:R-:W-:-:S04]  /*0d10*/  SHF.R.U32.HI R73, RZ, R86, R73 ;  /* 0x00000056ff497219 */ /* 0x000fc80000011649 */
[--C-:B------:R-:W-:Y:S02]  /*0d20*/  IADD3 R74, PT, PT, R73, R74, R21.reuse ;  /* 0x0000004a494a7210 */ /* 0x100fe40007ffe015 */
[----:B------:R-:W0:Y:S02]  /*0d30*/  LDC.64 R72, c[0x3][0x118] ;  /* 0x00c04600ff487b82 */ /* 0x000e240000000a00 */
[----:B----4-:R-:W-:-:S04]  /*0d40*/  LOP3.LUT R16, R2, R74, R21, 0xb8, !PT ;  /* 0x0000004a02107212 */ /* 0x010fc800078eb815 */
[----:B------:R-:W-:-:S05]  /*0d50*/  IADD3 R16, PT, PT, R16, R77, R3 ;  /* 0x0000004d10107210 */ /* 0x000fca0007ffe003 */
[----:B------:R-:W-:Y:S02]  /*0d60*/  IMAD.IADD R18, R16, 0x1, R5 ;  /* 0x0000000110127824 */ /* 0x000fe400078e0205 */
[----:B------:R-:W1:Y:S03]  /*0d70*/  LDC.64 R16, c[0x3][0x18] ;  /* 0x00c00600ff107b82 */ /* 0x000e660000000a00 */
[----:B------:R-:W-:Y:S02]  /*0d80*/  SHF.L.U32 R75, R18, R75, RZ ;  /* 0x0000004b124b7219 */ /* 0x000fe400000006ff */
[----:B------:R-:W-:-:S04]  /*0d90*/  SHF.R.U32.HI R18, RZ, R85, R18 ;  /* 0x00000055ff127219 */ /* 0x000fc80000011612 */
[----:B------:R-:W-:-:S04]  /*0da0*/  IADD3 R75, PT, PT, R18, R75, R74 ;  /* 0x0000004b124b7210 */ /* 0x000fc80007ffe04a */
[----:B------:R-:W-:-:S04]  /*0db0*/  LOP3.LUT R19, R21, R75, R74, 0xb8, !PT ;  /* 0x0000004b15137212 */ /* 0x000fc800078eb84a */
[----:B0-----:R-:W-:-:S05]  /*0dc0*/  IADD3 R19, PT, PT, R19, R72, R2 ;  /* 0x0000004813137210 */ /* 0x001fca0007ffe002 */
[----:B------:R-:W-:-:S05]  /*0dd0*/  IMAD.IADD R19, R19, 0x1, R6 ;  /* 0x0000000113137824 */ /* 0x000fca00078e0206 */
[----:B-1----:R-:W-:Y:S02]  /*0de0*/  SHF.L.U32 R16, R19, R16, RZ ;  /* 0x0000001013107219 */ /* 0x002fe400000006ff */
[----:B------:R-:W-:-:S04]  /*0df0*/  SHF.R.U32.HI R19, RZ, R84, R19 ;  /* 0x00000054ff137219 */ /* 0x000fc80000011613 */
[--C-:B------:R-:W-:Y:S02]  /*0e00*/  IADD3 R76, PT, PT, R19, R16, R75.reuse ;  /* 0x00000010134c7210 */ /* 0x100fe40007ffe04b */
[----:B------:R-:W0:Y:S02]  /*0e10*/  LDC.64 R18, c[0x3][0x120] ;  /* 0x00c04800ff127b82 */ /* 0x000e240000000a00 */
[----:B------:R-:W-:-:S04]  /*0e20*/  LOP3.LUT R16, R74, R76, R75, 0xb8, !PT ;  /* 0x0000004c4a107212 */ /* 0x000fc800078eb84b */
[----:B------:R-:W-:Y:S02]  /*0e30*/  IADD3 R16, PT, PT, R16, R73, R21 ;  /* 0x0000004910107210 */ /* 0x000fe40007ffe015 */
[----:B------:R-:W1:Y:S03]  /*0e40*/  LDC.64 R72, c[0x3][0x20] ;  /* 0x00c00800ff487b82 */ /* 0x000e660000000a00 */
[----:B------:R-:W-:-:S05]  /*0e50*/  IMAD.IADD R16, R16, 0x1, R7 ;  /* 0x0000000110107824 */ /* 0x000fca00078e0207 */
[----:B------:R-:W-:Y:S02]  /*0e60*/  SHF.L.U32 R17, R16, R17, RZ ;  /* 0x0000001110117219 */ /* 0x000fe400000006ff */
[----:B------:R-:W-:-:S04]  /*0e70*/  SHF.R.U32.HI R16, RZ, R83, R16 ;  /* 0x00000053ff107219 */ /* 0x000fc80000011610 */
[----:B------:R-:W-:-:S04]  /*0e80*/  IADD3 R77, PT, PT, R16, R17, R76 ;  /* 0x00000011104d7210 */ /* 0x000fc80007ffe04c */
[----:B------:R-:W-:-:S04]  /*0e90*/  LOP3.LUT R17, R75, R77, R76, 0xb8, !PT ;  /* 0x0000004d4b117212 */ /* 0x000fc800078eb84c */
[----:B0-----:R-:W-:-:S05]  /*0ea0*/  IADD3 R17, PT, PT, R17, R18, R74 ;  /* 0x0000001211117210 */ /* 0x001fca0007ffe04a */
[----:B---3--:R-:W-:-:S05]  /*0eb0*/  IMAD.IADD R17, R17, 0x1, R8 ;  /* 0x0000000111117824 */ /* 0x008fca00078e0208 */
[----:B-1----:R-:W-:Y:S02]  /*0ec0*/  SHF.L.U32 R72, R17, R72, RZ ;  /* 0x0000004811487219 */ /* 0x002fe400000006ff */
[----:B------:R-:W-:-:S04]  /*0ed0*/  SHF.R.U32.HI R17, RZ, R82, R17 ;  /* 0x00000052ff117219 */ /* 0x000fc80000011611 */
[--C-:B------:R-:W-:Y:S02]  /*0ee0*/  IADD3 R74, PT, PT, R17, R72, R77.reuse ;  /* 0x00000048114a7210 */ /* 0x100fe40007ffe04d */
[----:B------:R-:W0:Y:S02]  /*0ef0*/  LDC.64 R16, c[0x3][0x128] ;  /* 0x00c04a00ff107b82 */ /* 0x000e240000000a00 */
[----:B------:R-:W-:-:S04]  /*0f00*/  LOP3.LUT R18, R76, R74, R77, 0xb8, !PT ;  /* 0x0000004a4c127212 */ /* 0x000fc800078eb84d */
        /* <DEDUP_REMOVED lines=22> */
[----:B--2---:R-:W-:-:S05]  /*1070*/  IMAD.IADD R19, R19, 0x1, R12 ;  /* 0x0000000113137824 */ /* 0x004fca00078e020c */
        /* <DEDUP_REMOVED lines=22> */
[----:B------:R-:W2:Y:S01]  /*11e0*/  LDC.64 R18, c[0x3][0x40] ;  /* 0x00c01000ff127b82 */ /* 0x000ea20000000a00 */
[----:B------:R-:W-:Y:S02]  /*11f0*/  SHF.L.U32 R96, R72, R73, RZ ;  /* 0x0000004948607219 */ /* 0x000fe400000006ff */
[----:B------:R-:W-:-:S04]  /*1200*/  SHF.R.U32.HI R72, RZ, R32, R72 ;  /* 0x00000020ff487219 */ /* 0x000fc80000011648 */
[----:B------:R-:W-:-:S04]  /*1210*/  IADD3 R96, PT, PT, R72, R96, R95 ;  /* 0x0000006048607210 */ /* 0x000fc80007ffe05f */
[----:B------:R-:W-:-:S04]  /*1220*/  LOP3.LUT R73, R98, R96, R95, 0xb8, !PT ;  /* 0x0000006062497212 */ /* 0x000fc800078eb85f */
[----:B0-----:R-:W-:Y:S02]  /*1230*/  IADD3 R73, PT, PT, R73, R16, R74 ;  /* 0x0000001049497210 */ /* 0x001fe40007ffe04a */
[----:B------:R-:W-:Y:S01]  /*1240*/  PRMT R16, R25, 0x7772, RZ ;  /* 0x0000777219107816 */ /* 0x000fe200000000ff */
[----:B------:R-:W0:Y:S02]  /*1250*/  LDC.64 R74, c[0x3][0x148] ;  /* 0x00c05200ff4a7b82 */ /* 0x000e240000000a00 */
[----:B------:R-:W-:Y:S02]  /*1260*/  IMAD.IADD R73, R73, 0x1, R24 ;  /* 0x0000000149497824 */ /* 0x000fe400078e0218 */
[----:B------:R-:W-:-:S03]  /*1270*/  IMAD.U32 R16, R16, 0x10000, RZ ;  /* 0x0001000010107824 */ /* 0x000fc600078e00ff */
[----:B--2---:R-:W-:Y:S02]  /*1280*/  SHF.L.U32 R97, R73, R18, RZ ;  /* 0x0000001249617219 */ /* 0x004fe400000006ff */
[----:B------:R-:W-:Y:S02]  /*1290*/  SHF.R.U32.HI R72, RZ, R33, R73 ;  /* 0x00000021ff487219 */ /* 0x000fe40000011649 */
[C---:B------:R-:W-:Y:S02]  /*12a0*/  PRMT R18, R25.reuse, 0x7773, RZ ;  /* 0x0000777319127816 */ /* 0x040fe400000000ff */
[----:B------:R-:W-:Y:S02]  /*12b0*/  LOP3.LUT R73, R16, 0xff0000, RZ, 0xc0, !PT ;  /* 0x00ff000010497812 */ /* 0x000fe400078ec0ff */
[C---:B------:R-:W-:Y:S02]  /*12c0*/  PRMT R16, R25.reuse, 0x7771, RZ ;  /* 0x0000777119107816 */ /* 0x040fe400000000ff */
[--C-:B------:R-:W-:Y:S01]  /*12d0*/  IADD3 R97, PT, PT, R72, R97, R96.reuse ;  /* 0x0000006148617210 */ /* 0x100fe20007ffe060 */
[----:B------:R-:W-:Y:S01]  /*12e0*/  IMAD R18, R18, 0x1000000, R73 ;  /* 0x0100000012127824 */ /* 0x000fe200078e0249 */
[----:B------:R-:W-:Y:S01]  /*12f0*/  PRMT R72, R25, 0x7770, RZ ;  /* 0x0000777019487816 */ /* 0x000fe200000000ff */
[----:B------:R-:W-:Y:S01]  /*1300*/  IMAD.SHL.U32 R25, R16, 0x100, RZ ;  /* 0x0000010010197824 */ /* 0x000fe200078e00ff */
[----:B------:R-:W-:-:S04]  /*1310*/  LOP3.LUT R73, R95, R97, R96, 0xb8, !PT ;  /* 0x000000615f497212 */ /* 0x000fc800078eb860 */
[----:B------:R-:W-:Y:S02]  /*1320*/  IADD3 R98, PT, PT, R73, R17, R98 ;  /* 0x0000001149627210 */ /* 0x000fe40007ffe062 */
[----:B------:R-:W-:-:S05]  /*1330*/  LOP3.LUT R17, R72, R18, R25, 0xfe, !PT ;  /* 0x0000001248117212 */ /* 0x000fca00078efe19 */
[----:B------:R-:W-:-:S05]  /*1340*/  IMAD.IADD R98, R98, 0x1, R17 ;  /* 0x0000000162627824 */ /* 0x000fca00078e0211 */
[----:B------:R-:W-:Y:S02]  /*1350*/  SHF.L.U32 R16, R98, R19, RZ ;  /* 0x0000001362107219 */ /* 0x000fe400000006ff */
[----:B------:R-:W-:-:S04]  /*1360*/  SHF.R.U32.HI R98, RZ, R34, R98 ;  /* 0x00000022ff627219 */ /* 0x000fc80000011662 */
[----:B------:R-:W-:-:S04]  /*1370*/  IADD3 R16, PT, PT, R98, R16, R97 ;  /* 0x0000001062107210 */ /* 0x000fc80007ffe061 */
[----:B------:R-:W-:-:S04]  /*1380*/  LOP3.LUT R18, R96, R16, R97, 0xb8, !PT ;  /* 0x0000001060127212 */ /* 0x000fc800078eb861 */
[----:B0-----:R-:W-:Y:S02]  /*1390*/  IADD3 R95, PT, PT, R18, R74, R95 ;  /* 0x0000004a125f7210 */ /* 0x001fe40007ffe05f */
[----:B------:R-:W-:-:S03]  /*13a0*/  PRMT R18, R23, 0x7772, RZ ;  /* 0x0000777217127816 */ /* 0x000fc600000000ff */
[----:B------:R-:W-:Y:S02]  /*13b0*/  IMAD.IADD R95, R95, 0x1, R22 ;  /* 0x000000015f5f7824 */ /* 0x000fe400078e0216 */
[----:B------:R-:W-:-:S03]  /*13c0*/  IMAD.U32 R18, R18, 0x10000, RZ ;  /* 0x0001000012127824 */ /* 0x000fc600078e00ff */
[----:B-1----:R-:W-:Y:S02]  /*13d0*/  SHF.L.U32 R25, R95, R76, RZ ;  /* 0x0000004c5f197219 */ /* 0x002fe400000006ff */
[----:B------:R-:W-:Y:S02]  /*13e0*/  SHF.R.U32.HI R95, RZ, R35, R95 ;  /* 0x00000023ff5f7219 */ /* 0x000fe4000001165f */
[----:B------:R-:W-:Y:S02]  /*13f0*/  LOP3.LUT R72, R18, 0xff0000, RZ, 0xc0, !PT ;  /* 0x00ff000012487812 */ /* 0x000fe400078ec0ff */
[C---:B------:R-:W-:Y:S02]  /*1400*/  PRMT R19, R23.reuse, 0x7773, RZ ;  /* 0x0000777317137816 */ /* 0x040fe400000000ff */
[----:B------:R-:W-:Y:S02]  /*1410*/  PRMT R18, R23, 0x7771, RZ ;  /* 0x0000777117127816 */ /* 0x000fe400000000ff */
[----:B------:R-:W-:Y:S01]  /*1420*/  IADD3 R25, PT, PT, R95, R25, R16 ;  /* 0x000000195f197210 */ /* 0x000fe20007ffe010 */
[----:B------:R-:W-:Y:S01]  /*1430*/  IMAD R19, R19, 0x1000000, R72 ;  /* 0x0100000013137824 */ /* 0x000fe200078e0248 */
[----:B------:R-:W-:Y:S01]  /*1440*/  PRMT R23, R23, 0x7770, RZ ;  /* 0x0000777017177816 */ /* 0x000fe200000000ff */
[----:B------:R-:W-:Y:S01]  /*1450*/  IMAD.SHL.U32 R18, R18, 0x100, RZ ;  /* 0x0000010012127824 */ /* 0x000fe200078e00ff */
[----:B------:R-:W-:Y:S01]  /*1460*/  LOP3.LUT R74, R97, R25, R16, 0xb8, !PT ;  /* 0x00000019614a7212 */ /* 0x000fe200078eb810 */
[----:B------:R-:W0:Y:S03]  /*1470*/  LDC.64 R72, c[0x3][0x150] ;  /* 0x00c05400ff487b82 */ /* 0x000e260000000a00 */
[----:B------:R-:W-:-:S02]  /*1480*/  LOP3.LUT R19, R23, R19, R18, 0xfe, !PT ;  /* 0x0000001317137212 */ /* 0x000fc400078efe12 */
[----:B------:R-:W-:-:S05]  /*1490*/  IADD3 R74, PT, PT, R74, R75, R96 ;  /* 0x0000004b4a4a7210 */ /* 0x000fca0007ffe060 */
[----:B------:R-:W-:Y:S02]  /*14a0*/  IMAD.IADD R18, R74, 0x1, R19 ;  /* 0x000000014a127824 */ /* 0x000fe400078e0213 */
[----:B------:R-:W1:Y:S03]  /*14b0*/  LDC.64 R74, c[0x3][0x50] ;  /* 0x00c01400ff4a7b82 */ /* 0x000e660000000a00 */
[----:B------:R-:W-:Y:S02]  /*14c0*/  SHF.L.U32 R76, R18, R77, RZ ;  /* 0x0000004d124c7219 */ /* 0x000fe400000006ff */
[----:B------:R-:W-:-:S04]  /*14d0*/  SHF.R.U32.HI R18, RZ, R36, R18 ;  /* 0x00000024ff127219 */ /* 0x000fc80000011612 */
[----:B------:R-:W-:Y:S02]  /*14e0*/  IADD3 R18, PT, PT, R18, R76, R25 ;  /* 0x0000004c12127210 */ /* 0x000fe40007ffe019 */
[----:B------:R-:W2:Y:S02]  /*14f0*/  LDC.64 R76, c[0x3][0x158] ;  /* 0x00c05600ff4c7b82 */ /* 0x000ea40000000a00 */
[----:B------:R-:W-:-:S04]  /*1500*/  LOP3.LUT R23, R25, R16, R18, 0xb8, !PT ;  /* 0x0000001019177212 */ /* 0x000fc800078eb812 */
[----:B0-----:R-:W-:-:S05]  /*1510*/  IADD3 R72, PT, PT, R23, R72, R97 ;  /* 0x0000004817487210 */ /* 0x001fca0007ffe061 */
[----:B------:R-:W-:-:S05]  /*1520*/  IMAD.IADD R72, R72, 0x1, R5 ;  /* 0x0000000148487824 */ /* 0x000fca00078e0205 */
[----:B-1----:R-:W-:Y:S02]  /*1530*/  SHF.L.U32 R23, R72, R74, RZ ;  /* 0x0000004a48177219 */ /* 0x002fe400000006ff */
[----:B------:R-:W-:-:S04]  /*1540*/  SHF.R.U32.HI R72, RZ, R37, R72 ;  /* 0x00000025ff487219 */ /* 0x000fc80000011648 */
[----:B------:R-:W-:-:S04]  /*1550*/  IADD3 R23, PT, PT, R72, R23, R18 ;  /* 0x0000001748177210 */ /* 0x000fc80007ffe012 */
[----:B------:R-:W-:-:S04]  /*1560*/  LOP3.LUT R72, R18, R25, R23, 0xb8, !PT ;  /* 0x0000001912487212 */ /* 0x000fc800078eb817 */
[----:B------:R-:W-:-:S05]  /*1570*/  IADD3 R73, PT, PT, R72, R73, R16 ;  /* 0x0000004948497210 */ /* 0x000fca0007ffe010 */
[----:B------:R-:W-:Y:S02]  /*1580*/  IMAD.IADD R16, R73, 0x1, R10 ;  /* 0x0000000149107824 */ /* 0x000fe400078e020a */
[----:B------:R-:W0:Y:S03]  /*1590*/  LDC.64 R72, c[0x3][0x58] ;  /* 0x00c01600ff487b82 */ /* 0x000e260000000a00 */
[----:B------:R-:W-:Y:S02]  /*15a0*/  SHF.L.U32 R74, R16, R75, RZ ;  /* 0x0000004b104a7219 */ /* 0x000fe400000006ff */
[----:B------:R-:W-:-:S04]  /*15b0*/  SHF.R.U32.HI R16, RZ, R38, R16 ;  /* 0x00000026ff107219 */ /* 0x000fc80000011610 */
[----:B------:R-:W-:-:S04]  /*15c0*/  IADD3 R16, PT, PT, R16, R74, R23 ;  /* 0x0000004a10107210 */ /* 0x000fc80007ffe017 */
[----:B------:R-:W-:-:S04]  /*15d0*/  LOP3.LUT R74, R23, R18, R16, 0xb8, !PT ;  /* 0x00000012174a7212 */ /* 0x000fc800078eb810 */
[----:B--2---:R-:W-:-:S05]  /*15e0*/  IADD3 R74, PT, PT, R74, R76, R25 ;  /* 0x0000004c4a4a7210 */ /* 0x004fca0007ffe019 */
[----:B------:R-:W-:-:S05]  /*15f0*/  IMAD.IADD R74, R74, 0x1, R15 ;  /* 0x000000014a4a7824 */ /* 0x000fca00078e020f */
[----:B0-----:R-:W-:Y:S02]  /*1600*/  SHF.L.U32 R25, R74, R72, RZ ;  /* 0x000000484a197219 */ /* 0x001fe400000006ff */
[----:B------:R-:W-:-:S04]  /*1610*/  SHF.R.U32.HI R74, RZ, R39, R74 ;  /* 0x00000027ff4a7219 */ /* 0x000fc8000001164a */
[----:B------:R-:W-:Y:S02]  /*1620*/  IADD3 R25, PT, PT, R74, R25, R16 ;  /* 0x000000194a197210 */ /* 0x000fe40007ffe010 */
        /* <DEDUP_REMOVED lines=23> */
[----:B0-----:R-:W-:Y:S02]  /*17a0*/  IADD3 R72, PT, PT, R76, R72, R25 ;  /* 0x000000484c487210 */ /* 0x001fe40007ffe019 */
[----:B------:R-:W0:Y:S03]  /*17b0*/  LDC.64 R76, c[0x3][0x170] ;  /* 0x00c05c00ff4c7b82 */ /* 0x000e260000000a00 */
[----:B------:R-:W-:-:S05]  /*17c0*/  IMAD.IADD R72, R72, 0x1, R19 ;  /* 0x0000000148487824 */ /* 0x000fca00078e0213 */
[----:B-1----:R-:W-:Y:S02]  /*17d0*/  SHF.L.U32 R25, R72, R74, RZ ;  /* 0x0000004a48197219 */ /* 0x002fe400000006ff */
[----:B------:R-:W-:-:S04]  /*17e0*/  SHF.R.U32.HI R72, RZ, R43, R72 ;  /* 0x0000002bff487219 */ /* 0x000fc80000011648 */
[----:B------:R-:W-:-:S04]  /*17f0*/  IADD3 R25, PT, PT, R72, R25, R16 ;  /* 0x0000001948197210 */ /* 0x000fc80007ffe010 */
        /* <DEDUP_REMOVED lines=183> */
[----:B------:R-:W-:Y:S02]  /*2370*/  IADD3 R4, PT, PT, R4, R77, R16 ;  /* 0x0000004d04047210 */ /* 0x000fe40007ffe010 */
[----:B------:R-:W1:Y:S03]  /*2380*/  LDC.64 R76, c[0x3][0xd8] ;  /* 0x00c03600ff4c7b82 */ /* 0x000e660000000a00 */
[----:B------:R-:W-:-:S05]  /*2390*/  IMAD.IADD R4, R4, 0x1, R11 ;  /* 0x0000000104047824 */ /* 0x000fca00078e020b */
[----:B------:R-:W-:Y:S02]  /*23a0*/  SHF.L.U32 R16, R4, R73, RZ ;  /* 0x0000004904107219 */ /* 0x000fe400000006ff */
[----:B------:R-:W-:Y:S01]  /*23b0*/  SHF.R.U32.HI R4, RZ, R70, R4 ;  /* 0x00000046ff047219 */ /* 0x000fe20000011604 */
[----:B------:R-:W2:Y:S03]  /*23c0*/  LDC.64 R72, c[0x3][0x1e0] ;  /* 0x00c07800ff487b82 */ /* 0x000ea60000000a00 */
[----:B------:R-:W-:-:S04]  /*23d0*/  IADD3 R4, PT, PT, R4, R16, R23 ;  /* 0x0000001004047210 */ /* 0x000fc80007ffe017 */
[----:B------:R-:W-:-:S04]  /*23e0*/  LOP3.LUT R11, R23, R4, R18, 0x2d, !PT ;  /* 0x00000004170b7212 */ /* 0x000fc800078e2d12 */
[----:B0-----:R-:W-:-:S05]  /*23f0*/  IADD3 R11, PT, PT, R11, R74, R25 ;  /* 0x0000004a0b0b7210 */ /* 0x001fca0007ffe019 */
[----:B------:R-:W-:-:S05]  /*2400*/  IMAD.IADD R11, R11, 0x1, R22 ;  /* 0x000000010b0b7824 */ /* 0x000fca00078e0216 */
[----:B-1----:R-:W-:Y:S02]  /*2410*/  SHF.L.U32 R25, R11, R76, RZ ;  /* 0x0000004c0b197219 */ /* 0x002fe400000006ff */
[----:B------:R-:W-:-:S04]  /*2420*/  SHF.R.U32.HI R11, RZ, R0, R11 ;  /* 0x00000000ff0b7219 */ /* 0x000fc8000001160b */
[----:B------:R-:W-:-:S04]  /*2430*/  IADD3 R11, PT, PT, R11, R25, R4 ;  /* 0x000000190b0b7210 */ /* 0x000fc80007ffe004 */
[----:B------:R-:W-:-:S04]  /*2440*/  LOP3.LUT R16, R4, R11, R23, 0x2d, !PT ;  /* 0x0000000b04107212 */ /* 0x000fc800078e2d17 */
[----:B------:R-:W-:Y:S02]  /*2450*/  IADD3 R16, PT, PT, R16, R75, R18 ;  /* 0x0000004b10107210 */ /* 0x000fe40007ffe012 */
[----:B------:R-:W0:Y:S03]  /*2460*/  LDC.64 R74, c[0x3][0xe0] ;  /* 0x00c03800ff4a7b82 */ /* 0x000e260000000a00 */
[----:B------:R-:W-:-:S05]  /*2470*/  IMAD.IADD R16, R16, 0x1, R9 ;  /* 0x0000000110107824 */ /* 0x000fca00078e0209 */
[----:B------:R-:W-:Y:S02]  /*2480*/  SHF.L.U32 R18, R16, R77, RZ ;  /* 0x0000004d10127219 */ /* 0x000fe400000006ff */
[----:B------:R-:W-:Y:S01]  /*2490*/  SHF.R.U32.HI R16, RZ, R26, R16 ;  /* 0x0000001aff107219 */ /* 0x000fe20000011610 */
[----:B------:R-:W1:Y:S03]  /*24a0*/  LDC.64 R76, c[0x3][0x1e8] ;  /* 0x00c07a00ff4c7b82 */ /* 0x000e660000000a00 */
[----:B------:R-:W-:-:S04]  /*24b0*/  IADD3 R16, PT, PT, R16, R18, R11 ;  /* 0x0000001210107210 */ /* 0x000fc80007ffe00b */
[----:B------:R-:W-:-:S04]  /*24c0*/  LOP3.LUT R9, R11, R16, R4, 0x2d, !PT ;  /* 0x000000100b097212 */ /* 0x000fc800078e2d04 */
[----:B--2---:R-:W-:-:S05]  /*24d0*/  IADD3 R9, PT, PT, R9, R72, R23 ;  /* 0x0000004809097210 */ /* 0x004fca0007ffe017 */
[----:B------:R-:W-:-:S05]  /*24e0*/  IMAD.IADD R9, R9, 0x1, R24 ;  /* 0x0000000109097824 */ /* 0x000fca00078e0218 */
[----:B0-----:R-:W-:Y:S02]  /*24f0*/  SHF.L.U32 R23, R9, R74, RZ ;  /* 0x0000004a09177219 */ /* 0x001fe400000006ff */
        /* <DEDUP_REMOVED lines=8> */
[----:B------:R-:W2:Y:S03]  /*2580*/  LDC.64 R74, c[0x3][0x1f0] ;  /* 0x00c07c00ff4a7b82 */ /* 0x000ea60000000a00 */
[----:B------:R-:W-:-:S04]  /*2590*/  IADD3 R18, PT, PT, R18, R4, R9 ;  /* 0x0000000412127210 */ /* 0x000fc80007ffe009 */
[----:B------:R-:W-:-:S04]  /*25a0*/  LOP3.LUT R4, R9, R18, R16, 0x2d, !PT ;  /* 0x0000001209047212 */ /* 0x000fc800078e2d10 */
[----:B-1----:R-:W-:-:S05]  /*25b0*/  IADD3 R11, PT, PT, R4, R76, R11 ;  /* 0x0000004c040b7210 */ /* 0x002fca0007ffe00b */
[----:B------:R-:W-:-:S05]  /*25c0*/  IMAD.IADD R11, R11, 0x1, R14 ;  /* 0x000000010b0b7824 */ /* 0x000fca00078e020e */
[----:B0-----:R-:W-:Y:S02]  /*25d0*/  SHF.L.U32 R7, R11, R72, RZ ;  /* 0x000000480b077219 */ /* 0x001fe400000006ff */
[----:B------:R-:W-:-:S04]  /*25e0*/  SHF.R.U32.HI R11, RZ, R29, R11 ;  /* 0x0000001dff0b7219 */ /* 0x000fc8000001160b */
[----:B------:R-:W-:-:S04]  /*25f0*/  IADD3 R7, PT, PT, R11, R7, R18 ;  /* 0x000000070b077210 */ /* 0x000fc80007ffe012 */
[----:B------:R-:W-:-:S04]  /*2600*/  LOP3.LUT R4, R18, R7, R9, 0x2d, !PT ;  /* 0x0000000712047212 */ /* 0x000fc800078e2d09 */
[----:B------:R-:W-:-:S05]  /*2610*/  IADD3 R4, PT, PT, R4, R77, R16 ;  /* 0x0000004d04047210 */ /* 0x000fca0007ffe010 */
[----:B------:R-:W-:Y:S02]  /*2620*/  IMAD.IADD R14, R4, 0x1, R5 ;  /* 0x00000001040e7824 */ /* 0x000fe400078e0205 */
[----:B------:R-:W0:Y:S03]  /*2630*/  LDC.64 R4, c[0x3][0xf0] ;  /* 0x00c03c00ff047b82 */ /* 0x000e260000000a00 */
[----:B------:R-:W-:Y:S02]  /*2640*/  SHF.L.U32 R16, R14, R73, RZ ;  /* 0x000000490e107219 */ /* 0x000fe400000006ff */
[----:B------:R-:W-:-:S03]  /*2650*/  SHF.R.U32.HI R14, RZ, R71, R14 ;  /* 0x00000047ff0e7219 */ /* 0x000fc6000001160e */
[----:B------:R-:W1:Y:S01]  /*2660*/  LDC.64 R72, c[0x3][0x1f8] ;  /* 0x00c07e00ff487b82 */ /* 0x000e620000000a00 */
        /* <DEDUP_REMOVED lines=12> */
[----:B------:R-:W-:-:S04]  /*2730*/  SHF.R.U32.HI R4, RZ, R88, R4 ;  /* 0x00000058ff047219 */ /* 0x000fc80000011604 */
[----:B------:R-:W-:-:S04]  /*2740*/  IADD3 R12, PT, PT, R4, R12, R9 ;  /* 0x0000000c040c7210 */ /* 0x000fc80007ffe009 */
[----:B------:R-:W-:-:S04]  /*2750*/  LOP3.LUT R4, R9, R12, R14, 0x2d, !PT ;  /* 0x0000000c09047212 */ /* 0x000fc800078e2d0e */
[----:B-1----:R-:W-:-:S05]  /*2760*/  IADD3 R7, PT, PT, R4, R72, R7 ;  /* 0x0000004804077210 */ /* 0x002fca0007ffe007 */
        /* <DEDUP_REMOVED lines=30> */
[----:B------:R-:W-:Y:S01]  /*2950*/  SHF.R.U32.HI R11, RZ, R93, R11 ;  /* 0x0000005dff0b7219 */ /* 0x000fe2000001160b */
[----:B------:R-:W-:-:S03]  /*2960*/  IMAD.MOV.U32 R16, RZ, RZ, R24 ;  /* 0x000000ffff107224 */ /* 0x000fc600078e0018 */
[----:B------:R-:W-:Y:S01]  /*2970*/  IADD3 R7, PT, PT, R11, R7, R10 ;  /* 0x000000070b077210 */ /* 0x000fe20007ffe00a */
[----:B------:R-:W-:-:S03]  /*2980*/  IMAD.MOV.U32 R18, RZ, RZ, R22 ;  /* 0x000000ffff127224 */ /* 0x000fc600078e0016 */
[----:B------:R-:W-:Y:S02]  /*2990*/  LOP3.LUT R4, R10, R7, R23, 0x2d, !PT ;  /* 0x000000070a047212 */ /* 0x000fe400078e2d17 */
[----:B------:R4:W-:Y:S02]  /*29a0*/  STL.128 [R1+0x30], R16 ;  /* 0x0000301001007387 */ /* 0x0009e40000100c00 */
[----:B------:R-:W-:-:S05]  /*29b0*/  IADD3 R4, PT, PT, R4, R9, R14 ;  /* 0x0000000904047210 */ /* 0x000fca0007ffe00e */
[----:B------:R-:W-:-:S05]  /*29c0*/  IMAD.IADD R13, R4, 0x1, R13 ;  /* 0x00000001040d7824 */ /* 0x000fca00078e020d */
[----:B------:R-:W-:Y:S02]  /*29d0*/  SHF.L.U32 R5, R13, R5, RZ ;  /* 0x000000050d057219 */ /* 0x000fe400000006ff */
[----:B------:R-:W-:-:S04]  /*29e0*/  SHF.R.U32.HI R4, RZ, R94, R13 ;  /* 0x0000005eff047219 */ /* 0x000fc8000001160d */
[----:B------:R-:W-:Y:S01]  /*29f0*/  IADD3 R4, PT, PT, R4, R5, R7 ;  /* 0x0000000504047210 */ /* 0x000fe20007ffe007 */
[----:B------:R-:W-:Y:S02]  /*2a00*/  IMAD.IADD R20, R20, 0x1, R23 ;  /* 0x0000000114147824 */ /* 0x000fe400078e0217 */
[----:B------:R-:W-:Y:S02]  /*2a10*/  IMAD.IADD R3, R3, 0x1, R10 ;  /* 0x0000000103037824 */ /* 0x000fe400078e020a */
[----:B------:R-:W-:Y:S02]  /*2a20*/  IMAD.IADD R2, R2, 0x1, R7 ;  /* 0x0000000102027824 */ /* 0x000fe400078e0207 */
[----:B------:R-:W-:Y:S02]  /*2a30*/  IMAD.IADD R21, R21, 0x1, R4 ;  /* 0x0000000115157824 */ /* 0x000fe400078e0204 */
[----:B----4-:R-:W-:-:S07]  /*2a40*/  IMAD.MOV.U32 R6, RZ, RZ, RZ ;  /* 0x000000ffff067224 */ /* 0x010fce00078e00ff */
.L_x_0:
[----:B------:R-:W-:Y:S05]  /*2a50*/  BRA.U UP0, `(.L_x_1) ;  /* 0xffffffdd004c7547 */ /* 0x000fea000b83ffff */
[----:B------:R-:W-:Y:S01]  /*2a60*/  IMAD.MOV.U32 R6, RZ, RZ, 0x38 ;  /* 0x00000038ff067424 */ /* 0x000fe200078e00ff */
[----:B0-----:R0:W-:Y:S01]  /*2a70*/  STL.64 [R1+0x48], R20 ;  /* 0x0000481401007387 */ /* 0x0011e20000100a00 */
[----:B--2---:R-:W-:Y:S02]  /*2a80*/  IMAD.MOV.U32 R7, RZ, RZ, 0x0 ;  /* 0x00000000ff077424 */ /* 0x004fe400078e00ff */
[----:B------:R-:W-:Y:S01]  /*2a90*/  IMAD.MOV.U32 R4, RZ, RZ, 0x7 ;  /* 0x00000007ff047424 */ /* 0x000fe200078e00ff */
[----:B-1-3--:R0:W-:Y:S01]  /*2aa0*/  STL.64 [R1+0x50], R2 ;  /* 0x0000500201007387 */ /* 0x00a1e20000100a00 */
[----:B------:R-:W-:Y:S02]  /*2ab0*/  IMAD.MOV.U32 R16, RZ, RZ, RZ ;  /* 0x000000ffff107224 */ /* 0x000fe400078e00ff */
[----:B------:R-:W-:Y:S01]  /*2ac0*/  IMAD.MOV.U32 R0, RZ, RZ, RZ ;  /* 0x000000ffff007224 */ /* 0x000fe200078e00ff */
[----:B------:R0:W-:Y:S06]  /*2ad0*/  STL.64 [R1+0x40], R6 ;  /* 0x0000400601007387 */ /* 0x0001ec0000100a00 */
.L_x_3:
[----:B0-----:R1:W2:Y:S01]  /*2ae0*/  LDC.U8 R5, c[0x3][R16+0x210] ;  /* 0x00c0840010057b82 */ /* 0x0012a20000000000 */
[----:B0-----:R-:W-:Y:S02]  /*2af0*/  IMAD.IADD R6, R1, 0x1, R4 ;  /* 0x0000000101067824 */ /* 0x001fe400078e0204 */
[----:B------:R-:W-:-:S05]  /*2b00*/  VIADD R4, R4, 0x1 ;  /* 0x0000000104047836 */ /* 0x000fca0000000000 */
[----:B------:R-:W-:Y:S02]  /*2b10*/  LOP3.LUT P1, RZ, R4, 0x3f, RZ, 0xc0, !PT ;  /* 0x0000003f04ff7812 */ /* 0x000fe4000782c0ff */
[----:B-1----:R-:W-:-:S05]  /*2b20*/  IADD3 R16, P0, PT, R16, 0x1, RZ ;  /* 0x0000000110107810 */ /* 0x002fca0007f1e0ff */
[----:B------:R-:W-:Y:S01]  /*2b30*/  IMAD.X R0, RZ, RZ, R0, P0 ;  /* 0x000000ffff007224 */ /* 0x000fe200000e0600 */
[----:B------:R-:W-:-:S04]  /*2b40*/  ISETP.NE.U32.AND P0, PT, R16, 0x31, PT ;  /* 0x000000311000780c */ /* 0x000fc80003f05070 */
[----:B------:R-:W-:Y:S01]  /*2b50*/  ISETP.NE.AND.EX P0, PT, R0, RZ, PT, P0 ;  /* 0x000000ff0000720c */ /* 0x000fe20003f05300 */
[----:B--2---:R0:W-:Y:S01]  /*2b60*/  STL.U8 [R6+0x58], R5 ;  /* 0x0000580506007387 */ /* 0x0041e20000100000 */
[----:B------:R-:W-:Y:S11]  /*2b70*/  @P1 BRA `(.L_x_2) ;  /* 0x00000024008c1947 */ /* 0x000ff60003800000 */
[----:B------:R-:W2:Y:S01]  /*2b80*/  LDL.64 R24, [R1+0x58] ;  /* 0x0000580001187983 */ /* 0x000ea20000100a00 */
[----:B------:R-:W1:Y:S03]  /*2b90*/  LDC.64 R30, c[0x3][0x18] ;  /* 0x00c00600ff1e7b82 */ /* 0x000e660000000a00 */
[----:B------:R-:W0:Y:S04]  /*2ba0*/  LDL.64 R8, [R1+0x60] ;  /* 0x0000600001087983 */ /* 0x000e280000100a00 */
[----:B------:R-:W3:Y:S01]  /*2bb0*/  LDL.64 R18, [R1+0x68] ;  /* 0x0000680001127983 */ /* 0x000ee20000100a00 */
[----:B------:R-:W4:Y:S03]  /*2bc0*/  LDC.64 R36, c[0x3][0x48] ;  /* 0x00c01200ff247b82 */ /* 0x000f260000000a00 */
[----:B------:R-:W5:Y:S04]  /*2bd0*/  LDL.64 R22, [R1+0x70] ;  /* 0x0000700001167983 */ /* 0x000f680000100a00 */
[----:B------:R-:W4:Y:S04]  /*2be0*/  LDL.64 R14, [R1+0x78] ;  /* 0x00007800010e7983 */ /* 0x000f280000100a00 */
[----:B------:R-:W4:Y:S01]  /*2bf0*/  LDL.64 R12, [R1+0x80] ;  /* 0x00008000010c7983 */ /* 0x000f220000100a00 */
[----:B--2---:R-:W-:-:S02]  /*2c00*/  PRMT R4, R25, 0x7772, RZ ;  /* 0x0000777219047816 */ /* 0x004fc400000000ff */
[----:B0-----:R-:W-:-:S03]  /*2c10*/  PRMT R6, R9, 0x7772, RZ ;  /* 0x0000777209067816 */ /* 0x001fc600000000ff */
[----:B------:R-:W-:Y:S01]  /*2c20*/  IMAD.U32 R5, R4, 0x10000, RZ ;  /* 0x0001000004057824 */ /* 0x000fe200078e00ff */
[----:B------:R-:W-:Y:S01]  /*2c30*/  PRMT R4, R25, 0x7773, RZ ;  /* 0x0000777319047816 */ /* 0x000fe200000000ff */
[----:B------:R-:W-:Y:S01]  /*2c40*/  IMAD.MOV.U32 R26, RZ, RZ, R8 ;  /* 0x000000ffff1a7224 */ /* 0x000fe200078e0008 */
[C---:B------:R-:W-:Y:S01]  /*2c50*/  PRMT R27, R9.reuse, 0x7770, RZ ;  /* 0x00007770091b7816 */ /* 0x040fe200000000ff */
        /* <DEDUP_REMOVED lines=9> */
[----:B------:R-:W-:Y:S02]  /*2cf0*/  IMAD.SHL.U32 R5, R5, 0x100, RZ ;  /* 0x0000010005057824 */ /* 0x000fe400078e00ff */
[----:B------:R-:W-:-:S03]  /*2d00*/  IMAD.SHL.U32 R7, R7, 0x100, RZ ;  /* 0x0000010007077824 */ /* 0x000fc600078e00ff */
[----:B------:R-:W-:Y:S02]  /*2d10*/  LOP3.LUT R25, R25, R4, R5, 0xfe, !PT ;  /* 0x0000000419197212 */ /* 0x000fe400078efe05 */
[----:B------:R-:W-:-:S05]  /*2d20*/  LOP3.LUT R27, R27, R6, R7, 0xfe, !PT ;  /* 0x000000061b1b7212 */ /* 0x000fca00078efe07 */
[----:B------:R0:W-:Y:S04]  /*2d30*/  STL.128 [R1], R24 ;  /* 0x0000001801007387 */ /* 0x0001e80000100c00 */
[----:B------:R-:W2:Y:S01]  /*2d40*/  LDL.128 R4, [R1] ;  /* 0x0000000001047983 */ /* 0x000ea20000100c00 */
[----:B---3--:R-:W-:Y:S02]  /*2d50*/  PRMT R8, R19, 0x7772, RZ ;  /* 0x0000777213087816 */ /* 0x008fe400000000ff */
[----:B-----5:R-:W-:-:S03]  /*2d60*/  PRMT R10, R23, 0x7772, RZ ;  /* 0x00007772170a7816 */ /* 0x020fc600000000ff */
[----:B------:R-:W-:Y:S01]  /*2d70*/  IMAD.U32 R9, R8, 0x10000, RZ ;  /* 0x0001000008097824 */ /* 0x000fe200078e00ff */
[----:B------:R-:W-:Y:S01]  /*2d80*/  PRMT R8, R19, 0x7773, RZ ;  /* 0x0000777313087816 */ /* 0x000fe200000000ff */
[----:B------:R-:W-:Y:S01]  /*2d90*/  IMAD.U32 R11, R10, 0x10000, RZ ;  /* 0x000100000a0b7824 */ /* 0x000fe200078e00ff */
[----:B------:R-:W-:Y:S02]  /*2da0*/  PRMT R10, R23, 0x7773, RZ ;  /* 0x00007773170a7816 */ /* 0x000fe400000000ff */
[----:B------:R-:W-:Y:S01]  /*2db0*/  LOP3.LUT R9, R9, 0xff0000, RZ, 0xc0, !PT ;  /* 0x00ff000009097812 */ /* 0x000fe200078ec0ff */
[----:B0-----:R-:W-:Y:S01]  /*2dc0*/  IMAD.MOV.U32 R24, RZ, RZ, R18 ;  /* 0x000000ffff187224 */ /* 0x001fe200078e0012 */
[----:B------:R-:W-:Y:S01]  /*2dd0*/  LOP3.LUT R11, R11, 0xff0000, RZ, 0xc0, !PT ;  /* 0x00ff00000b0b7812 */ /* 0x000fe200078ec0ff */
[----:B------:R-:W-:Y:S01]  /*2de0*/  IMAD.MOV.U32 R26, RZ, RZ, R22 ;  /* 0x000000ffff1a7224 */ /* 0x000fe200078e0016 */
[C---:B------:R-:W-:Y:S01]  /*2df0*/  PRMT R25, R19.reuse, 0x7770, RZ ;  /* 0x0000777013197816 */ /* 0x040fe200000000ff */
[----:B------:R-:W-:Y:S01]  /*2e00*/  IMAD R8, R8, 0x1000000, R9 ;  /* 0x0100000008087824 */ /* 0x000fe200078e0209 */
[----:B------:R-:W-:Y:S01]  /*2e10*/  PRMT R9, R19, 0x7771, RZ ;  /* 0x0000777113097816 */ /* 0x000fe200000000ff */
[----:B------:R-:W-:Y:S01]  /*2e20*/  IMAD R10, R10, 0x1000000, R11 ;  /* 0x010000000a0a7824 */ /* 0x000fe200078e020b */
[----:B------:R-:W-:-:S02]  /*2e30*/  PRMT R11, R23, 0x7771, RZ ;  /* 0x00007771170b7816 */ /* 0x000fc400000000ff */
[----:B------:R-:W-:Y:S01]  /*2e40*/  PRMT R27, R23, 0x7770, RZ ;  /* 0x00007770171b7816 */ /* 0x000fe200000000ff */
[----:B------:R-:W-:Y:S02]  /*2e50*/  IMAD.SHL.U32 R9, R9, 0x100, RZ ;  /* 0x0000010009097824 */ /* 0x000fe400078e00ff */
[----:B------:R-:W-:-:S03]  /*2e60*/  IMAD.SHL.U32 R11, R11, 0x100, RZ ;  /* 0x000001000b0b7824 */ /* 0x000fc600078e00ff */
[----:B------:R-:W-:Y:S02]  /*2e70*/  LOP3.LUT R25, R25, R8, R9, 0xfe, !PT ;  /* 0x0000000819197212 */ /* 0x000fe400078efe09 */
[----:B------:R-:W-:-:S05]  /*2e80*/  LOP3.LUT R27, R27, R10, R11, 0xfe, !PT ;  /* 0x0000000a1b1b7212 */ /* 0x000fca00078efe0b */
[----:B------:R0:W-:Y:S04]  /*2e90*/  STL.128 [R1+0x10], R24 ;  /* 0x0000101801007387 */ /* 0x0001e80000100c00 */
[----:B------:R-:W3:Y:S01]  /*2ea0*/  LDL.128 R8, [R1+0x10] ;  /* 0x0000100001087983 */ /* 0x000ee20000100c00 */
[----:B----4-:R-:W-:Y:S01]  /*2eb0*/  PRMT R17, R15, 0x7772, RZ ;  /* 0x000077720f117816 */ /* 0x010fe200000000ff */
[----:B------:R-:W-:Y:S01]  /*2ec0*/  IMAD.MOV.U32 R32, RZ, RZ, R14 ;  /* 0x000000ffff207224 */ /* 0x000fe200078e000e */
[----:B------:R-:W-:Y:S01]  /*2ed0*/  PRMT R19, R13, 0x7772, RZ ;  /* 0x000077720d137816 */ /* 0x000fe200000000ff */
[----:B------:R-:W-:Y:S01]  /*2ee0*/  IMAD.MOV.U32 R34, RZ, RZ, R12 ;  /* 0x000000ffff227224 */ /* 0x000fe200078e000c */
[----:B------:R-:W-:Y:S01]  /*2ef0*/  PRMT R33, R15, 0x7770, RZ ;  /* 0x000077700f217816 */ /* 0x000fe200000000ff */
[----:B------:R-:W-:Y:S01]  /*2f00*/  IMAD.U32 R18, R17, 0x10000, RZ ;  /* 0x0001000011127824 */ /* 0x000fe200078e00ff */
[----:B------:R-:W-:Y:S01]  /*2f10*/  PRMT R17, R15, 0x7773, RZ ;  /* 0x000077730f117816 */ /* 0x000fe200000000ff */
[----:B------:R-:W-:Y:S01]  /*2f20*/  IMAD.U32 R22, R19, 0x10000, RZ ;  /* 0x0001000013167824 */ /* 0x000fe200078e00ff */
[----:B------:R-:W-:-:S02]  /*2f30*/  PRMT R19, R13, 0x7773, RZ ;  /* 0x000077730d137816 */ /* 0x000fc400000000ff */
[----:B------:R-:W-:Y:S01]  /*2f40*/  LOP3.LUT R18, R18, 0xff0000, RZ, 0xc0, !PT ;  /* 0x00ff000012127812 */ /* 0x000fe200078ec0ff */
[----:B0-----:R-:W0:Y:S01]  /*2f50*/  LDC.64 R24, c[0x3][0x110] ;  /* 0x00c04400ff187b82 */ /* 0x001e220000000a00 */
[----:B------:R-:W-:Y:S02]  /*2f60*/  LOP3.LUT R22, R22, 0xff0000, RZ, 0xc0, !PT ;  /* 0x00ff000016167812 */ /* 0x000fe400078ec0ff */
[----:B------:R-:W-:Y:S01]  /*2f70*/  PRMT R35, R13, 0x7770, RZ ;  /* 0x000077700d237816 */ /* 0x000fe200000000ff */
[----:B------:R-:W-:Y:S01]  /*2f80*/  IMAD R17, R17, 0x1000000, R18 ;  /* 0x0100000011117824 */ /* 0x000fe200078e0212 */
[----:B------:R-:W-:Y:S01]  /*2f90*/  PRMT R18, R15, 0x7771, RZ ;  /* 0x000077710f127816 */ /* 0x000fe200000000ff */
[----:B------:R-:W-:Y:S01]  /*2fa0*/  IMAD R19, R19, 0x1000000, R22 ;  /* 0x0100000013137824 */ /* 0x000fe200078e0216 */
[----:B------:R-:W-:Y:S01]  /*2fb0*/  PRMT R22, R13, 0x7771, RZ ;  /* 0x000077710d167816 */ /* 0x000fe200000000ff */
[----:B------:R-:W4:Y:S02]  /*2fc0*/  LDC.64 R26, c[0x3][0x10] ;  /* 0x00c00400ff1a7b82 */ /* 0x000f240000000a00 */
[----:B------:R-:W-:-:S02]  /*2fd0*/  IMAD.SHL.U32 R18, R18, 0x100, RZ ;  /* 0x0000010012127824 */ /* 0x000fc400078e00ff */
[----:B------:R-:W-:-:S03]  /*2fe0*/  IMAD.SHL.U32 R22, R22, 0x100, RZ ;  /* 0x0000010016167824 */ /* 0x000fc600078e00ff */
[----:B------:R-:W-:Y:S02]  /*2ff0*/  LOP3.LUT R33, R33, R17, R18, 0xfe, !PT ;  /* 0x0000001121217212 */ /* 0x000fe400078efe12 */
[----:B------:R-:W-:Y:S02]  /*3000*/  LOP3.LUT R35, R35, R19, R22, 0xfe, !PT ;  /* 0x0000001323237212 */ /* 0x000fe400078efe16 */
[----:B------:R-:W5:Y:S04]  /*3010*/  LDL.64 R22, [R1+0x88] ;  /* 0x0000880001167983 */ /* 0x000f680000100a00 */
[----:B------:R1:W-:Y:S04]  /*3020*/  STL.128 [R1+0x20], R32 ;  /* 0x0000202001007387 */ /* 0x0003e80000100c00 */
[----:B------:R-:W5:Y:S01]  /*3030*/  LDL.128 R12, [R1+0x20] ;  /* 0x00002000010c7983 */ /* 0x000f620000100c00 */
[----:B------:R-:W-:-:S03]  /*3040*/  LOP3.LUT R17, R3, R21, R2, 0xb8, !PT ;  /* 0x0000001503117212 */ /* 0x000fc600078eb802 */
[----:B------:R-:W5:Y:S01]  /*3050*/  LDL.64 R18, [R1+0x90] ;  /* 0x0000900001127983 */ /* 0x000f620000100a00 */
[----:B0-----:R-:W-:Y:S02]  /*3060*/  IADD3 R17, PT, PT, R17, R24, R20 ;  /* 0x0000001811117210 */ /* 0x001fe40007ffe014 */
[----:B----4-:R-:W-:Y:S01]  /*3070*/  IADD3 R28, PT, PT, -R26, 0x20, RZ ;  /* 0x000000201a1c7810 */ /* 0x010fe20007ffe1ff */
[----:B-1----:R-:W0:Y:S08]  /*3080*/  LDC.64 R32, c[0x3][0x120] ;  /* 0x00c04800ff207b82 */ /* 0x002e300000000a00 */
[----:B------:R-:W1:Y:S01]  /*3090*/  LDC.64 R34, c[0x3][0x20] ;  /* 0x00c00800ff227b82 */ /* 0x000e620000000a00 */
[----:B--2---:R-:W-:-:S05]  /*30a0*/  IMAD.IADD R17, R17, 0x1, R4 ;  /* 0x0000000111117824 */ /* 0x004fca00078e0204 */
[----:B------:R-:W-:Y:S02]  /*30b0*/  SHF.L.U32 R24, R17, R26, RZ ;  /* 0x0000001a11187219 */ /* 0x000fe400000006ff */
[----:B------:R-:W-:Y:S02]  /*30c0*/  SHF.R.U32.HI R17, RZ, R28, R17 ;  /* 0x0000001cff117219 */ /* 0x000fe40000011611 */
[----:B------:R-:W2:Y:S02]  /*30d0*/  LDC.64 R28, c[0x3][0x118] ;  /* 0x00c04600ff1c7b82 */ /* 0x000ea40000000a00 */
[----:B------:R-:W-:-:S04]  /*30e0*/  IADD3 R17, PT, PT, R17, R24, R21 ;  /* 0x0000001811117210 */ /* 0x000fc80007ffe015 */
[----:B------:R-:W-:-:S04]  /*30f0*/  LOP3.LUT R24, R2, R17, R21, 0xb8, !PT ;  /* 0x0000001102187212 */ /* 0x000fc800078eb815 */
[----:B------:R-:W-:Y:S02]  /*3100*/  IADD3 R24, PT, PT, R24, R25, R3 ;  /* 0x0000001918187210 */ /* 0x000fe40007ffe003 */
[----:B------:R-:W-:-:S03]  /*3110*/  IADD3 R25, PT, PT, -R27, 0x20, RZ ;  /* 0x000000201b197810 */ /* 0x000fc60007ffe1ff */
[----:B------:R-:W-:-:S05]  /*3120*/  IMAD.IADD R24, R24, 0x1, R5 ;  /* 0x0000000118187824 */ /* 0x000fca00078e0205 */
[----:B------:R-:W-:Y:S02]  /*3130*/  SHF.L.U32 R26, R24, R27, RZ ;  /* 0x0000001b181a7219 */ /* 0x000fe400000006ff */
[----:B------:R-:W-:-:S04]  /*3140*/  SHF.R.U32.HI R24, RZ, R25, R24 ;  /* 0x00000019ff187219 */ /* 0x000fc80000011618 */
[----:B------:R-:W-:-:S04]  /*3150*/  IADD3 R24, PT, PT, R24, R26, R17 ;  /* 0x0000001a18187210 */ /* 0x000fc80007ffe011 */
[----:B------:R-:W-:-:S04]  /*3160*/  LOP3.LUT R25, R21, R24, R17, 0xb8, !PT ;  /* 0x0000001815197212 */ /* 0x000fc800078eb811 */
[----:B--2---:R-:W-:Y:S02]  /*3170*/  IADD3 R25, PT, PT, R25, R28, R2 ;  /* 0x0000001c19197210 */ /* 0x004fe40007ffe002 */
[----:B------:R-:W-:-:S03]  /*3180*/  IADD3 R26, PT, PT, -R30, 0x20, RZ ;  /* 0x000000201e1a7810 */ /* 0x000fc60007ffe1ff */
[----:B------:R-:W-:-:S05]  /*3190*/  IMAD.IADD R25, R25, 0x1, R6 ;  /* 0x0000000119197824 */ /* 0x000fca00078e0206 */
[----:B------:R-:W-:Y:S02]  /*31a0*/  SHF.L.U32 R27, R25, R30, RZ ;  /* 0x0000001e191b7219 */ /* 0x000fe400000006ff */
[----:B------:R-:W-:-:S04]  /*31b0*/  SHF.R.U32.HI R25, RZ, R26, R25 ;  /* 0x0000001aff197219 */ /* 0x000fc80000011619 */
[----:B------:R-:W-:-:S04]  /*31c0*/  IADD3 R25, PT, PT, R25, R27, R24 ;  /* 0x0000001b19197210 */ /* 0x000fc80007ffe018 */
[----:B------:R-:W-:-:S04]  /*31d0*/  LOP3.LUT R26, R17, R25, R24, 0xb8, !PT ;  /* 0x00000019111a7212 */ /* 0x000fc800078eb818 */
[----:B------:R-:W-:Y:S02]  /*31e0*/  IADD3 R26, PT, PT, R26, R29, R21 ;  /* 0x0000001d1a1a7210 */ /* 0x000fe40007ffe015 */
[----:B------:R-:W-:-:S03]  /*31f0*/  IADD3 R27, PT, PT, -R31, 0x20, RZ ;  /* 0x000000201f1b7810 */ /* 0x000fc60007ffe1ff */
[----:B------:R-:W-:-:S05]  /*3200*/  IMAD.IADD R26, R26, 0x1, R7 ;  /* 0x000000011a1a7824 */ /* 0x000fca00078e0207 */
[----:B------:R-:W-:Y:S02]  /*3210*/  SHF.L.U32 R28, R26, R31, RZ ;  /* 0x0000001f1a1c7219 */ /* 0x000fe400000006ff */
[----:B------:R-:W-:Y:S01]  /*3220*/  SHF.R.U32.HI R26, RZ, R27, R26 ;  /* 0x0000001bff1a7219 */ /* 0x000fe2000001161a */
[----:B------:R-:W2:Y:S03]  /*3230*/  LDC.64 R30, c[0x3][0x128] ;  /* 0x00c04a00ff1e7b82 */ /* 0x000ea60000000a00 */
[----:B------:R-:W-:-:S04]  /*3240*/  IADD3 R26, PT, PT, R26, R28, R25 ;  /* 0x0000001c1a1a7210 */ /* 0x000fc80007ffe019 */
[----:B------:R-:W-:-:S04]  /*3250*/  LOP3.LUT R27, R24, R26, R25, 0xb8, !PT ;  /* 0x0000001a181b7212 */ /* 0x000fc800078eb819 */
[----:B0-----:R-:W-:Y:S02]  /*3260*/  IADD3 R27, PT, PT, R27, R32, R17 ;  /* 0x000000201b1b7210 */ /* 0x001fe40007ffe011 */
[----:B-1----:R-:W-:-:S03]  /*3270*/  IADD3 R28, PT, PT, -R34, 0x20, RZ ;  /* 0x00000020221c7810 */ /* 0x002fc60007ffe1ff */
[----:B---3--:R-:W-:-:S05]  /*3280*/  IMAD.IADD R27, R27, 0x1, R8 ;  /* 0x000000011b1b7824 */ /* 0x008fca00078e0208 */
[----:B------:R-:W-:Y:S02]  /*3290*/  SHF.L.U32 R17, R27, R34, RZ ;  /* 0x000000221b117219 */ /* 0x000fe400000006ff */
[----:B------:R-:W-:-:S04]  /*32a0*/  SHF.R.U32.HI R27, RZ, R28, R27 ;  /* 0x0000001cff1b7219 */ /* 0x000fc8000001161b */
[----:B------:R-:W-:-:S04]  /*32b0*/  IADD3 R17, PT, PT, R27, R17, R26 ;  /* 0x000000111b117210 */ /* 0x000fc80007ffe01a */
[----:B------:R-:W-:-:S04]  /*32c0*/  LOP3.LUT R27, R25, R17, R26, 0xb8, !PT ;  /* 0x00000011191b7212 */ /* 0x000fc800078eb81a */
[----:B------:R-:W-:Y:S02]  /*32d0*/  IADD3 R24, PT, PT, R27, R33, R24 ;  /* 0x000000211b187210 */ /* 0x000fe40007ffe018 */
[----:B------:R-:W0:Y:S01]  /*32e0*/  LDC.64 R32, c[0x3][0x28] ;  /* 0x00c00a00ff207b82 */ /* 0x000e220000000a00 */
[----:B------:R-:W-:Y:S02]  /*32f0*/  IADD3 R27, PT, PT, -R35, 0x20, RZ ;  /* 0x00000020231b7810 */ /* 0x000fe40007ffe1ff */
[----:B------:R-:W-:-:S05]  /*3300*/  IMAD.IADD R24, R24, 0x1, R9 ;  /* 0x0000000118187824 */ /* 0x000fca00078e0209 */
[----:B------:R-:W-:Y:S02]  /*3310*/  SHF.L.U32 R28, R24, R35, RZ ;  /* 0x00000023181c7219 */ /* 0x000fe400000006ff */
[----:B------:R-:W-:Y:S01]  /*3320*/  SHF.R.U32.HI R24, RZ, R27, R24 ;  /* 0x0000001bff187219 */ /* 0x000fe20000011618 */
[----:B------:R-:W1:Y:S03]  /*3330*/  LDC.64 R34, c[0x3][0x130] ;  /* 0x00c04c00ff227b82 */ /* 0x000e660000000a00 */
[----:B------:R-:W-:-:S04]  /*3340*/  IADD3 R24, PT, PT, R24, R28, R17 ;  /* 0x0000001c18187210 */ /* 0x000fc80007ffe011 */
[----:B------:R-:W-:-:S04]  /*3350*/  LOP3.LUT R27, R26, R24, R17, 0xb8, !PT ;  /* 0x000000181a1b7212 */ /* 0x000fc800078eb811 */
[----:B--2---:R-:W-:Y:S02]  /*3360*/  IADD3 R27, PT, PT, R27, R30, R25 ;  /* 0x0000001e1b1b7210 */ /* 0x004fe40007ffe019 */
[----:B0-----:R-:W-:-:S03]  /*3370*/  IADD3 R28, PT, PT, -R32, 0x20, RZ ;  /* 0x00000020201c7810 */ /* 0x001fc60007ffe1ff */
[----:B------:R-:W-:-:S05]  /*3380*/  IMAD.IADD R27, R27, 0x1, R10 ;  /* 0x000000011b1b7824 */ /* 0x000fca00078e020a */
        /* <DEDUP_REMOVED lines=10> */
[----:B------:R-:W2:Y:S03]  /*3430*/  LDC.64 R32, c[0x3][0x138] ;  /* 0x00c04e00ff207b82 */ /* 0x000ea60000000a00 */
[----:B------:R-:W-:-:S04]  /*3440*/  IADD3 R26, PT, PT, R26, R28, R25 ;  /* 0x0000001c1a1a7210 */ /* 0x000fc80007ffe019 */
[----:B------:R-:W-:-:S04]  /*3450*/  LOP3.LUT R27, R24, R26, R25, 0xb8, !PT ;  /* 0x0000001a181b7212 */ /* 0x000fc800078eb819 */
[----:B-1----:R-:W-:Y:S02]  /*3460*/  IADD3 R27, PT, PT, R27, R34, R17 ;  /* 0x000000221b1b7210 */ /* 0x002fe40007ffe011 */
[----:B0-----:R-:W-:-:S03]  /*3470*/  IADD3 R28, PT, PT, -R30, 0x20, RZ ;  /* 0x000000201e1c7810 */ /* 0x001fc60007ffe1ff */
[----:B-----5:R-:W-:-:S05]  /*3480*/  IMAD.IADD R27, R27, 0x1, R12 ;  /* 0x000000011b1b7824 */ /* 0x020fca00078e020c */
        /* <DEDUP_REMOVED lines=30> */
[----:B------:R-:W-:Y:S02]  /*3670*/  PRMT R17, R23, 0x7772, RZ ;  /* 0x0000777217117816 */ /* 0x000fe400000000ff */
[----:B0-----:R-:W-:Y:S01]  /*3680*/  IADD3 R30, PT, PT, -R32, 0x20, RZ ;  /* 0x00000020201e7810 */ /* 0x001fe20007ffe1ff */
[----:B------:R-:W-:Y:S02]  /*3690*/  IMAD.IADD R25, R25, 0x1, R22 ;  /* 0x0000000119197824 */ /* 0x000fe400078e0216 */
[----:B------:R-:W-:Y:S01]  /*36a0*/  IMAD.U32 R17, R17, 0x10000, RZ ;  /* 0x0001000011117824 */ /* 0x000fe200078e00ff */
[----:B------:R-:W-:Y:S02]  /*36b0*/  PRMT R24, R23, 0x7773, RZ ;  /* 0x0000777317187816 */ /* 0x000fe400000000ff */
[----:B------:R-:W-:-:S02]  /*36c0*/  SHF.L.U32 R29, R25, R32, RZ ;  /* 0x00000020191d7219 */ /* 0x000fc400000006ff */
[----:B------:R-:W-:Y:S02]  /*36d0*/  SHF.R.U32.HI R30, RZ, R30, R25 ;  /* 0x0000001eff1e7219 */ /* 0x000fe40000011619 */
        /* <DEDUP_REMOVED lines=8> */
[----:B------:R-:W-:Y:S02]  /*3760*/  LOP3.LUT R25, R23, R25, R24, 0xfe, !PT ;  /* 0x0000001917197212 */ /* 0x000fe400078efe18 */
[----:B------:R-:W-:-:S03]  /*3770*/  IADD3 R17, PT, PT, -R33, 0x20, RZ ;  /* 0x0000002021117810 */ /* 0x000fc60007ffe1ff */
[----:B------:R-:W-:-:S05]  /*3780*/  IMAD.IADD R30, R30, 0x1, R25 ;  /* 0x000000011e1e7824 */ /* 0x000fca00078e0219 */
[----:B------:R-:W-:Y:S02]  /*3790*/  SHF.L.U32 R24, R30, R33, RZ ;  /* 0x000000211e187219 */ /* 0x000fe400000006ff */
[----:B------:R-:W-:Y:S01]  /*37a0*/  SHF.R.U32.HI R30, RZ, R17, R30 ;  /* 0x00000011ff1e7219 */ /* 0x000fe2000001161e */
[----:B------:R-:W0:Y:S03]  /*37b0*/  LDC.64 R32, c[0x3][0x150] ;  /* 0x00c05400ff207b82 */ /* 0x000e260000000a00 */
[----:B------:R-:W-:-:S04]  /*37c0*/  IADD3 R30, PT, PT, R30, R24, R29 ;  /* 0x000000181e1e7210 */ /* 0x000fc80007ffe01d */
[----:B------:R-:W-:-:S04]  /*37d0*/  LOP3.LUT R17, R26, R30, R29, 0xb8, !PT ;  /* 0x0000001e1a117212 */ /* 0x000fc800078eb81d */
[----:B--2---:R-:W-:Y:S02]  /*37e0*/  IADD3 R27, PT, PT, R17, R34, R27 ;  /* 0x00000022111b7210 */ /* 0x004fe40007ffe01b */
[----:B------:R-:W-:-:S03]  /*37f0*/  PRMT R17, R19, 0x7772, RZ ;  /* 0x0000777213117816 */ /* 0x000fc600000000ff */
[----:B------:R-:W-:Y:S01]  /*3800*/  IMAD.IADD R27, R27, 0x1, R18 ;  /* 0x000000011b1b7824 */ /* 0x000fe200078e0212 */
[----:B------:R-:W-:Y:S01]  /*3810*/  IADD3 R24, PT, PT, -R36, 0x20, RZ ;  /* 0x0000002024187810 */ /* 0x000fe20007ffe1ff */
[----:B------:R-:W-:Y:S01]  /*3820*/  IMAD.U32 R17, R17, 0x10000, RZ ;  /* 0x0001000011117824 */ /* 0x000fe200078e00ff */
[----:B------:R-:W-:Y:S02]  /*3830*/  PRMT R23, R19, 0x7773, RZ ;  /* 0x0000777313177816 */ /* 0x000fe400000000ff */
[----:B------:R-:W-:Y:S02]  /*3840*/  SHF.L.U32 R31, R27, R36, RZ ;  /* 0x000000241b1f7219 */ /* 0x000fe400000006ff */
[----:B------:R-:W-:Y:S02]  /*3850*/  SHF.R.U32.HI R27, RZ, R24, R27 ;  /* 0x00000018ff1b7219 */ /* 0x000fe4000001161b */
[----:B------:R-:W-:Y:S02]  /*3860*/  LOP3.LUT R24, R17, 0xff0000, RZ, 0xc0, !PT ;  /* 0x00ff000011187812 */ /* 0x000fe400078ec0ff */
[----:B------:R-:W-:-:S02]  /*3870*/  PRMT R17, R19, 0x7771, RZ ;  /* 0x0000777113117816 */ /* 0x000fc400000000ff */
[----:B------:R-:W-:Y:S01]  /*3880*/  IADD3 R31, PT, PT, R27, R31, R30 ;  /* 0x0000001f1b1f7210 */ /* 0x000fe20007ffe01e */
[----:B------:R-:W-:Y:S01]  /*3890*/  IMAD R23, R23, 0x1000000, R24 ;  /* 0x0100000017177824 */ /* 0x000fe200078e0218 */
[----:B------:R-:W-:Y:S01]  /*38a0*/  PRMT R27, R19, 0x7770, RZ ;  /* 0x00007770131b7816 */ /* 0x000fe200000000ff */
[----:B------:R-:W-:Y:S01]  /*38b0*/  IMAD.SHL.U32 R24, R17, 0x100, RZ ;  /* 0x0000010011187824 */ /* 0x000fe200078e00ff */
[----:B------:R-:W-:-:S04]  /*38c0*/  LOP3.LUT R17, R29, R31, R30, 0xb8, !PT ;  /* 0x0000001f1d117212 */ /* 0x000fc800078eb81e */
[----:B------:R-:W-:Y:S02]  /*38d0*/  LOP3.LUT R27, R27, R23, R24, 0xfe, !PT ;  /* 0x000000171b1b7212 */ /* 0x000fe400078efe18 */
[----:B------:R-:W-:Y:S02]  /*38e0*/  IADD3 R26, PT, PT, R17, R35, R26 ;  /* 0x00000023111a7210 */ /* 0x000fe40007ffe01a */
[----:B------:R-:W1:Y:S01]  /*38f0*/  LDC.64 R34, c[0x3][0x50] ;  /* 0x00c01400ff227b82 */ /* 0x000e620000000a00 */
[----:B------:R-:W-:Y:S02]  /*3900*/  IADD3 R17, PT, PT, -R37, 0x20, RZ ;  /* 0x0000002025117810 */ /* 0x000fe40007ffe1ff */
[----:B------:R-:W-:-:S05]  /*3910*/  IMAD.IADD R26, R26, 0x1, R27 ;  /* 0x000000011a1a7824 */ /* 0x000fca00078e021b */
[----:B------:R-:W-:Y:S02]  /*3920*/  SHF.L.U32 R24, R26, R37, RZ ;  /* 0x000000251a187219 */ /* 0x000fe400000006ff */
[----:B------:R-:W-:Y:S01]  /*3930*/  SHF.R.U32.HI R26, RZ, R17, R26 ;  /* 0x00000011ff1a7219 */ /* 0x000fe2000001161a */
[----:B------:R-:W2:Y:S03]  /*3940*/  LDC.64 R36, c[0x3][0x158] ;  /* 0x00c05600ff247b82 */ /* 0x000ea60000000a00 */
[----:B------:R-:W-:-:S04]  /*3950*/  IADD3 R24, PT, PT, R26, R24, R31 ;  /* 0x000000181a187210 */ /* 0x000fc80007ffe01f */
[----:B------:R-:W-:-:S04]  /*3960*/  LOP3.LUT R17, R31, R30, R24, 0xb8, !PT ;  /* 0x0000001e1f117212 */ /* 0x000fc800078eb818 */
[----:B0-----:R-:W-:-:S05]  /*3970*/  IADD3 R26, PT, PT, R17, R32, R29 ;  /* 0x00000020111a7210 */ /* 0x001fca0007ffe01d */
[----:B------:R-:W-:Y:S01]  /*3980*/  IMAD.IADD R17, R26, 0x1, R5 ;  /* 0x000000011a117824 */ /* 0x000fe200078e0205 */
[----:B-1----:R-:W-:-:S04]  /*3990*/  IADD3 R26, PT, PT, -R34, 0x20, RZ ;  /* 0x00000020221a7810 */ /* 0x002fc80007ffe1ff */
[----:B------:R-:W-:Y:S02]  /*39a0*/  SHF.L.U32 R19, R17, R34, RZ ;  /* 0x0000002211137219 */ /* 0x000fe400000006ff */
[----:B------:R-:W-:-:S04]  /*39b0*/  SHF.R.U32.HI R17, RZ, R26, R17 ;  /* 0x0000001aff117219 */ /* 0x000fc80000011611 */
[----:B------:R-:W-:-:S04]  /*39c0*/  IADD3 R17, PT, PT, R17, R19, R24 ;  /* 0x0000001311117210 */ /* 0x000fc80007ffe018 */
[----:B------:R-:W-:-:S04]  /*39d0*/  LOP3.LUT R19, R24, R31, R17, 0xb8, !PT ;  /* 0x0000001f18137212 */ /* 0x000fc800078eb811 */
[----:B------:R-:W-:Y:S02]  /*39e0*/  IADD3 R19, PT, PT, R19, R33, R30 ;  /* 0x0000002113137210 */ /* 0x000fe40007ffe01e */
[----:B------:R-:W0:Y:S03]  /*39f0*/  LDC.64 R32, c[0x3][0x58] ;  /* 0x00c01600ff207b82 */ /* 0x000e260000000a00 */
[----:B------:R-:W-:Y:S01]  /*3a00*/  IMAD.IADD R26, R19, 0x1, R10 ;  /* 0x00000001131a7824 */ /* 0x000fe200078e020a */
[----:B------:R-:W-:-:S04]  /*3a10*/  IADD3 R19, PT, PT, -R35, 0x20, RZ ;  /* 0x0000002023137810 */ /* 0x000fc80007ffe1ff */
[----:B------:R-:W-:Y:S02]  /*3a20*/  SHF.L.U32 R28, R26, R35, RZ ;  /* 0x000000231a1c7219 */ /* 0x000fe400000006ff */
[----:B------:R-:W-:Y:S01]  /*3a30*/  SHF.R.U32.HI R26, RZ, R19, R26 ;  /* 0x00000013ff1a7219 */ /* 0x000fe2000001161a */
[----:B------:R-:W1:Y:S03]  /*3a40*/  LDC.64 R34, c[0x3][0x60] ;  /* 0x00c01800ff227b82 */ /* 0x000e660000000a00 */
[----:B------:R-:W-:-:S04]  /*3a50*/  IADD3 R26, PT, PT, R26, R28, R17 ;  /* 0x0000001c1a1a7210 */ /* 0x000fc80007ffe011 */
[----:B------:R-:W-:-:S04]  /*3a60*/  LOP3.LUT R19, R17, R24, R26, 0xb8, !PT ;  /* 0x0000001811137212 */ /* 0x000fc800078eb81a */
[----:B--2---:R-:W-:Y:S02]  /*3a70*/  IADD3 R28, PT, PT, R19, R36, R31 ;  /* 0x00000024131c7210 */ /* 0x004fe40007ffe01f */
[----:B------:R-:W2:Y:S03]  /*3a80*/  LDC.64 R30, c[0x3][0x160] ;  /* 0x00c05800ff1e7b82 */ /* 0x000ea60000000a00 */
[----:B------:R-:W-:Y:S01]  /*3a90*/  IMAD.IADD R19, R28, 0x1, R15 ;  /* 0x000000011c137824 */ /* 0x000fe200078e020f */
[----:B0-----:R-:W-:-:S04]  /*3aa0*/  IADD3 R28, PT, PT, -R32, 0x20, RZ ;  /* 0x00000020201c7810 */ /* 0x001fc80007ffe1ff */
[----:B------:R-:W-:Y:S02]  /*3ab0*/  SHF.L.U32 R23, R19, R32, RZ ;  /* 0x0000002013177219 */ /* 0x000fe400000006ff */
[----:B------:R-:W-:-:S04]  /*3ac0*/  SHF.R.U32.HI R19, RZ, R28, R19 ;  /* 0x0000001cff137219 */ /* 0x000fc80000011613 */
[----:B------:R-:W-:-:S04]  /*3ad0*/  IADD3 R19, PT, PT, R19, R23, R26 ;  /* 0x0000001713137210 */ /* 0x000fc80007ffe01a */
[----:B------:R-:W-:-:S04]  /*3ae0*/  LOP3.LUT R23, R26, R17, R19, 0xb8, !PT ;  /* 0x000000111a177212 */ /* 0x000fc800078eb813 */
[----:B------:R-:W-:-:S05]  /*3af0*/  IADD3 R23, PT, PT, R23, R37, R24 ;  /* 0x0000002517177210 */ /* 0x000fca0007ffe018 */
[----:B------:R-:W-:Y:S01]  /*3b00*/  IMAD.IADD R24, R4, 0x1, R23 ;  /* 0x0000000104187824 */ /* 0x000fe200078e0217 */
[----:B------:R-:W-:-:S04]  /*3b10*/  IADD3 R23, PT, PT, -R33, 0x20, RZ ;  /* 0x0000002021177810 */ /* 0x000fc80007ffe1ff */
[----:B------:R-:W-:Y:S02]  /*3b20*/  SHF.L.U32 R28, R24, R33, RZ ;  /* 0x00000021181c7219 */ /* 0x000fe400000006ff */
[----:B------:R-:W-:Y:S01]  /*3b30*/  SHF.R.U32.HI R24, RZ, R23, R24 ;  /* 0x00000017ff187219 */ /* 0x000fe20000011618 */
[----:B------:R-:W0:Y:S03]  /*3b40*/  LDC.64 R32, c[0x3][0x168] ;  /* 0x00c05a00ff207b82 */ /* 0x000e260000000a00 */
[----:B------:R-:W-:-:S04]  /*3b50*/  IADD3 R24, PT, PT, R24, R28, R19 ;  /* 0x0000001c18187210 */ /* 0x000fc80007ffe013 */
[----:B------:R-:W-:-:S04]  /*3b60*/  LOP3.LUT R23, R19, R26, R24, 0xb8, !PT ;  /* 0x0000001a13177212 */ /* 0x000fc800078eb818 */
[----:B--2---:R-:W-:-:S05]  /*3b70*/  IADD3 R28, PT, PT, R23, R30, R17 ;  /* 0x0000001e171c7210 */ /* 0x004fca0007ffe011 */
[----:B------:R-:W-:Y:S01]  /*3b80*/  IMAD.IADD R17, R28, 0x1, R9 ;  /* 0x000000011c117824 */ /* 0x000fe200078e0209 */
[----:B-1----:R-:W-:-:S04]  /*3b90*/  IADD3 R28, PT, PT, -R34, 0x20, RZ ;  /* 0x00000020221c7810 */ /* 0x002fc80007ffe1ff */
[----:B------:R-:W-:Y:S02]  /*3ba0*/  SHF.L.U32 R23, R17, R34, RZ ;  /* 0x0000002211177219 */ /* 0x000fe400000006ff */
[----:B------:R-:W-:-:S04]  /*3bb0*/  SHF.R.U32.HI R17, RZ, R28, R17 ;  /* 0x0000001cff117219 */ /* 0x000fc80000011611 */
[----:B------:R-:W-:-:S04]  /*3bc0*/  IADD3 R17, PT, PT, R17, R23, R24 ;  /* 0x0000001711117210 */ /* 0x000fc80007ffe018 */
[----:B------:R-:W-:-:S04]  /*3bd0*/  LOP3.LUT R23, R24, R19, R17, 0xb8, !PT ;  /* 0x0000001318177212 */ /* 0x000fc800078eb811 */
[----:B------:R-:W-:Y:S02]  /*3be0*/  IADD3 R23, PT, PT, R23, R31, R26 ;  /* 0x0000001f17177210 */ /* 0x000fe40007ffe01a */
[----:B------:R-:W1:Y:S03]  /*3bf0*/  LDC.64 R30, c[0x3][0x68] ;  /* 0x00c01a00ff1e7b82 */ /* 0x000e660000000a00 */
[----:B------:R-:W-:Y:S01]  /*3c00*/  IMAD.IADD R26, R23, 0x1, R14 ;  /* 0x00000001171a7824 */ /* 0x000fe200078e020e */
[----:B------:R-:W-:-:S04]  /*3c10*/  IADD3 R23, PT, PT, -R35, 0x20, RZ ;  /* 0x0000002023177810 */ /* 0x000fc80007ffe1ff */
        /* <DEDUP_REMOVED lines=21> */
[----:B--2---:R-:W-:-:S05]  /*3d70*/  IADD3 R28, PT, PT, R23, R34, R17 ;  /* 0x00000022171c7210 */ /* 0x004fca0007ffe011 */
[----:B------:R-:W-:Y:S01]  /*3d80*/  IMAD.IADD R17, R28, 0x1, R13 ;  /* 0x000000011c117824 */ /* 0x000fe200078e020d */
[----:B0-----:R-:W-:-:S04]  /*3d90*/  IADD3 R28, PT, PT, -R32, 0x20, RZ ;  /* 0x00000020201c7810 */ /* 0x001fc80007ffe1ff */
        /* <DEDUP_REMOVED lines=10> */
[----:B------:R-:W2:Y:S03]  /*3e40*/  LDC.64 R32, c[0x3][0x180] ;  /* 0x00c06000ff207b82 */ /* 0x000ea60000000a00 */
[----:B------:R-:W-:-:S04]  /*3e50*/  IADD3 R26, PT, PT, R26, R28, R17 ;  /* 0x0000001c1a1a7210 */ /* 0x000fc80007ffe011 */
[----:B------:R-:W-:-:S04]  /*3e60*/  LOP3.LUT R23, R17, R24, R26, 0xb8, !PT ;  /* 0x0000001811177212 */ /* 0x000fc800078eb81a */
[----:B-1----:R-:W-:-:S05]  /*3e70*/  IADD3 R28, PT, PT, R23, R30, R19 ;  /* 0x0000001e171c7210 */ /* 0x002fca0007ffe013 */
        /* <DEDUP_REMOVED lines=174> */
[----:B------:R-:W-:Y:S01]  /*4960*/  LOP3.LUT R23, R19, R24, R26, 0x2d, !PT ;  /* 0x0000001813177212 */ /* 0x000fe200078e2d1a */
[----:B------:R-:W3:Y:S03]  /*4970*/  LDC.64 R28, c[0x3][0x1d8] ;  /* 0x00c07600ff1c7b82 */ /* 0x000ee60000000a00 */
[----:B--2---:R-:W-:-:S05]  /*4980*/  IADD3 R23, PT, PT, R23, R34, R17 ;  /* 0x0000002217177210 */ /* 0x004fca0007ffe011 */
        /* <DEDUP_REMOVED lines=14> */
[----:B---3--:R-:W-:Y:S02]  /*4a70*/  IADD3 R11, PT, PT, R11, R28, R19 ;  /* 0x0000001c0b0b7210 */ /* 0x008fe40007ffe013 */
[----:B-1----:R-:W-:-:S03]  /*4a80*/  IADD3 R26, PT, PT, -R30, 0x20, RZ ;  /* 0x000000201e1a7810 */ /* 0x002fc60007ffe1ff */
[----:B------:R-:W-:-:S05]  /*4a90*/  IMAD.IADD R11, R11, 0x1, R18 ;  /* 0x000000010b0b7824 */ /* 0x000fca00078e0212 */
        /* <DEDUP_REMOVED lines=13> */
[----:B0-----:R-:W-:Y:S02]  /*4b70*/  IADD3 R9, PT, PT, R9, R32, R17 ;  /* 0x0000002009097210 */ /* 0x001fe40007ffe011 */
[----:B-1----:R-:W-:-:S03]  /*4b80*/  IADD3 R26, PT, PT, -R28, 0x20, RZ ;  /* 0x000000201c1a7810 */ /* 0x002fc60007ffe1ff */
[----:B------:R-:W-:-:S05]  /*4b90*/  IMAD.IADD R9, R9, 0x1, R22 ;  /* 0x0000000109097824 */ /* 0x000fca00078e0216 */
        /* <DEDUP_REMOVED lines=73> */
[----:B------:R-:W-:-:S04]  /*5030*/  SHF.R.U32.HI R4, RZ, R5, R4 ;  /* 0x00000005ff047219 */ /* 0x000fc80000011604 */
[----:B------:R-:W-:-:S04]  /*5040*/  IADD3 R8, PT, PT, R4, R8, R9 ;  /* 0x0000000804087210 */ /* 0x000fc80007ffe009 */
[----:B------:R-:W-:-:S04]  /*5050*/  LOP3.LUT R4, R9, R8, R10, 0x2d, !PT ;  /* 0x0000000809047212 */ /* 0x000fc800078e2d0a */
[----:B--2---:R-:W-:Y:S02]  /*5060*/  IADD3 R7, PT, PT, R4, R28, R7 ;  /* 0x0000001c04077210 */ /* 0x004fe40007ffe007 */
[----:B0-----:R-:W-:-:S03]  /*5070*/  IADD3 R4, PT, PT, -R30, 0x20, RZ ;  /* 0x000000201e047810 */ /* 0x001fc60007ffe1ff */
[----:B------:R-:W-:-:S05]  /*5080*/  IMAD.IADD R7, R7, 0x1, R6 ;  /* 0x0000000107077824 */ /* 0x000fca00078e0206 */
[----:B------:R-:W-:Y:S02]  /*5090*/  SHF.L.U32 R5, R7, R30, RZ ;  /* 0x0000001e07057219 */ /* 0x000fe400000006ff */
[----:B------:R-:W-:-:S04]  /*50a0*/  SHF.R.U32.HI R7, RZ, R4, R7 ;  /* 0x00000004ff077219 */ /* 0x000fc80000011607 */
[----:B------:R-:W-:Y:S01]  /*50b0*/  IADD3 R11, PT, PT, R7, R5, R8 ;  /* 0x00000005070b7210 */ /* 0x000fe20007ffe008 */
[----:B------:R-:W-:Y:S02]  /*50c0*/  IMAD.MOV.U32 R24, RZ, RZ, R22 ;  /* 0x000000ffff187224 */ /* 0x000fe400078e0016 */
[----:B------:R-:W-:Y:S01]  /*50d0*/  IMAD.MOV.U32 R26, RZ, RZ, R18 ;  /* 0x000000ffff1a7224 */ /* 0x000fe200078e0012 */
[----:B------:R-:W-:-:S04]  /*50e0*/  LOP3.LUT R4, R8, R11, R9, 0x2d, !PT ;  /* 0x0000000b08047212 */ /* 0x000fc800078e2d09 */
[----:B------:R-:W-:Y:S01]  /*50f0*/  IADD3 R4, PT, PT, R4, R29, R10 ;  /* 0x0000001d04047210 */ /* 0x000fe20007ffe00a */
[----:B------:R1:W-:Y:S01]  /*5100*/  STL.128 [R1+0x30], R24 ;  /* 0x0000301801007387 */ /* 0x0003e20000100c00 */
[----:B------:R-:W-:-:S03]  /*5110*/  IADD3 R7, PT, PT, -R31, 0x20, RZ ;  /* 0x000000201f077810 */ /* 0x000fc60007ffe1ff */
        /* <DEDUP_REMOVED lines=8> */
[----:B-1----:R-:W-:-:S07]  /*51a0*/  IMAD.MOV.U32 R4, RZ, RZ, RZ ;  /* 0x000000ffff047224 */ /* 0x002fce00078e00ff */
.L_x_2:
[----:B------:R-:W-:Y:S05]  /*51b0*/  @P0 BRA `(.L_x_3) ;  /* 0xffffffd800480947 */ /* 0x000fea000383ffff */
[----:B------:R-:W0:Y:S01]  /*51c0*/  LDL.64 R8, [R1+0x60] ;  /* 0x0000600001087983 */ /* 0x000e220000100a00 */
[----:B------:R-:W1:Y:S03]  /*51d0*/  LDC.64 R22, c[0x3][0x110] ;  /* 0x00c04400ff167b82 */ /* 0x000e660000000a00 */
[----:B------:R-:W2:Y:S04]  /*51e0*/  LDL.64 R24, [R1+0x58] ;  /* 0x0000580001187983 */ /* 0x000ea80000100a00 */
[----:B------:R-:W3:Y:S01]  /*51f0*/  LDL.64 R16, [R1+0x68] ;  /* 0x0000680001107983 */ /* 0x000ee20000100a00 */
[----:B------:R-:W4:Y:S03]  /*5200*/  LDC.64 R32, c[0x3][0x50] ;  /* 0x00c01400ff207b82 */ /* 0x000f260000000a00 */
[----:B------:R-:W5:Y:S04]  /*5210*/  LDL.64 R18, [R1+0x70] ;  /* 0x0000700001127983 */ /* 0x000f680000100a00 */
[----:B------:R-:W4:Y:S04]  /*5220*/  LDL.64 R14, [R1+0x78] ;  /* 0x00007800010e7983 */ /* 0x000f280000100a00 */
[----:B------:R-:W4:Y:S01]  /*5230*/  LDL.64 R12, [R1+0x80] ;  /* 0x00008000010c7983 */ /* 0x000f220000100a00 */
[----:B0-----:R-:W-:-:S02]  /*5240*/  PRMT R5, R9, 0x7772, RZ ;  /* 0x0000777209057816 */ /* 0x001fc400000000ff */
[----:B--2---:R-:W-:-:S03]  /*5250*/  PRMT R0, R25, 0x7772, RZ ;  /* 0x0000777219007816 */ /* 0x004fc600000000ff */
[----:B------:R-:W-:Y:S01]  /*5260*/  IMAD.U32 R7, R5, 0x10000, RZ ;  /* 0x0001000005077824 */ /* 0x000fe200078e00ff */
[----:B------:R-:W-:Y:S01]  /*5270*/  PRMT R6, R9, 0x7773, RZ ;  /* 0x0000777309067816 */ /* 0x000fe200000000ff */
[----:B------:R-:W-:-:S03]  /*5280*/  IMAD.U32 R4, R0, 0x10000, RZ ;  /* 0x0001000000047824 */ /* 0x000fc600078e00ff */
[----:B------:R-:W-:Y:S02]  /*5290*/  LOP3.LUT R7, R7, 0xff0000, RZ, 0xc0, !PT ;  /* 0x00ff000007077812 */ /* 0x000fe400078ec0ff */
[C---:B------:R-:W-:Y:S02]  /*52a0*/  PRMT R0, R25.reuse, 0x7773, RZ ;  /* 0x0000777319007816 */ /* 0x040fe400000000ff */
[----:B------:R-:W-:Y:S01]  /*52b0*/  LOP3.LUT R5, R4, 0xff0000, RZ, 0xc0, !PT ;  /* 0x00ff000004057812 */ /* 0x000fe200078ec0ff */
[----:B------:R-:W-:Y:S01]  /*52c0*/  IMAD R6, R6, 0x1000000, R7 ;  /* 0x0100000006067824 */ /* 0x000fe200078e0207 */
[----:B------:R-:W-:Y:S02]  /*52d0*/  PRMT R4, R25, 0x7771, RZ ;  /* 0x0000777119047816 */ /* 0x000fe400000000ff */
[----:B------:R-:W-:Y:S01]  /*52e0*/  PRMT R7, R9, 0x7771, RZ ;  /* 0x0000777109077816 */ /* 0x000fe200000000ff */
[----:B------:R-:W-:Y:S01]  /*52f0*/  IMAD R0, R0, 0x1000000, R5 ;  /* 0x0100000000007824 */ /* 0x000fe200078e0205 */
[----:B------:R-:W-:Y:S01]  /*5300*/  PRMT R5, R25, 0x7770, RZ ;  /* 0x0000777019057816 */ /* 0x000fe200000000ff */
[----:B------:R-:W-:Y:S01]  /*5310*/  IMAD.SHL.U32 R25, R4, 0x100, RZ ;  /* 0x0000010004197824 */ /* 0x000fe200078e00ff */
[----:B------:R-:W-:Y:S01]  /*5320*/  PRMT R27, R9, 0x7770, RZ ;  /* 0x00007770091b7816 */ /* 0x000fe200000000ff */
[----:B------:R-:W-:-:S02]  /*5330*/  IMAD.SHL.U32 R7, R7, 0x100, RZ ;  /* 0x0000010007077824 */ /* 0x000fc400078e00ff */
[----:B------:R-:W-:Y:S01]  /*5340*/  IMAD.MOV.U32 R26, RZ, RZ, R8 ;  /* 0x000000ffff1a7224 */ /* 0x000fe200078e0008 */
        /* <DEDUP_REMOVED lines=8> */
[----:B------:R-:W-:-:S03]  /*53d0*/  IMAD.U32 R11, R9, 0x10000, RZ ;  /* 0x00010000090b7824 */ /* 0x000fc600078e00ff */
[----:B------:R-:W-:Y:S02]  /*53e0*/  LOP3.LUT R9, R8, 0xff0000, RZ, 0xc0, !PT ;  /* 0x00ff000008097812 */ /* 0x000fe400078ec0ff */
[----:B------:R-:W-:Y:S02]  /*53f0*/  PRMT R10, R19, 0x7773, RZ ;  /* 0x00007773130a7816 */ /* 0x000fe400000000ff */
[----:B------:R-:W-:Y:S01]  /*5400*/  LOP3.LUT R11, R11, 0xff0000, RZ, 0xc0, !PT ;  /* 0x00ff00000b0b7812 */ /* 0x000fe200078ec0ff */
[----:B------:R-:W-:Y:S01]  /*5410*/  IMAD R0, R0, 0x1000000, R9 ;  /* 0x0100000000007824 */ /* 0x000fe200078e0209 */
[----:B------:R-:W-:Y:S02]  /*5420*/  PRMT R8, R17, 0x7771, RZ ;  /* 0x0000777111087816 */ /* 0x000fe400000000ff */
[----:B------:R-:W-:Y:S01]  /*5430*/  PRMT R9, R19, 0x7771, RZ ;  /* 0x0000777113097816 */ /* 0x000fe200000000ff */
[----:B------:R-:W-:Y:S01]  /*5440*/  IMAD R10, R10, 0x1000000, R11 ;  /* 0x010000000a0a7824 */ /* 0x000fe200078e020b */
[----:B------:R-:W-:Y:S01]  /*5450*/  PRMT R17, R17, 0x7770, RZ ;  /* 0x0000777011117816 */ /* 0x000fe200000000ff */
[----:B0-----:R-:W-:Y:S01]  /*5460*/  IMAD.SHL.U32 R25, R8, 0x100, RZ ;  /* 0x0000010008197824 */ /* 0x001fe200078e00ff */
[----:B------:R-:W-:Y:S01]  /*5470*/  PRMT R27, R19, 0x7770, RZ ;  /* 0x00007770131b7816 */ /* 0x000fe200000000ff */
[----:B------:R-:W-:-:S02]  /*5480*/  IMAD.SHL.U32 R9, R9, 0x100, RZ ;  /* 0x0000010009097824 */ /* 0x000fc400078e00ff */
[----:B------:R-:W-:Y:S01]  /*5490*/  IMAD.MOV.U32 R24, RZ, RZ, R16 ;  /* 0x000000ffff187224 */ /* 0x000fe200078e0010 */
[----:B------:R-:W-:Y:S01]  /*54a0*/  LOP3.LUT R25, R17, R0, R25, 0xfe, !PT ;  /* 0x0000000011197212 */ /* 0x000fe200078efe19 */
[----:B------:R-:W-:Y:S01]  /*54b0*/  IMAD.MOV.U32 R26, RZ, RZ, R18 ;  /* 0x000000ffff1a7224 */ /* 0x000fe200078e0012 */
[----:B------:R-:W-:-:S05]  /*54c0*/  LOP3.LUT R27, R27, R10, R9, 0xfe, !PT ;  /* 0x0000000a1b1b7212 */ /* 0x000fca00078efe09 */
[----:B------:R0:W-:Y:S04]  /*54d0*/  STL.128 [R1+0x10], R24 ;  /* 0x0000101801007387 */ /* 0x0001e80000100c00 */
[----:B------:R-:W3:Y:S01]  /*54e0*/  LDL.128 R8, [R1+0x10] ;  /* 0x0000100001087983 */ /* 0x000ee20000100c00 */
[----:B----4-:R-:W-:Y:S02]  /*54f0*/  PRMT R0, R15, 0x7772, RZ ;  /* 0x000077720f007816 */ /* 0x010fe400000000ff */
[----:B------:R-:W-:-:S03]  /*5500*/  PRMT R17, R13, 0x7772, RZ ;  /* 0x000077720d117816 */ /* 0x000fc600000000ff */
[----:B------:R-:W-:Y:S01]  /*5510*/  IMAD.U32 R16, R0, 0x10000, RZ ;  /* 0x0001000000107824 */ /* 0x000fe200078e00ff */
[----:B------:R-:W-:Y:S01]  /*5520*/  PRMT R0, R15, 0x7773, RZ ;  /* 0x000077730f007816 */ /* 0x000fe200000000ff */
[----:B------:R-:W-:-:S03]  /*5530*/  IMAD.U32 R19, R17, 0x10000, RZ ;  /* 0x0001000011137824 */ /* 0x000fc600078e00ff */
[----:B------:R-:W-:Y:S01]  /*5540*/  LOP3.LUT R17, R16, 0xff0000, RZ, 0xc0, !PT ;  /* 0x00ff000010117812 */ /* 0x000fe200078ec0ff */
[----:B------:R-:W-:Y:S01]  /*5550*/  IMAD.MOV.U32 R28, RZ, RZ, R14 ;  /* 0x000000ffff1c7224 */ /* 0x000fe200078e000e */
[----:B------:R-:W-:Y:S01]  /*5560*/  PRMT R18, R13, 0x7773, RZ ;  /* 0x000077730d127816 */ /* 0x000fe200000000ff */
[----:B------:R-:W-:Y:S01]  /*5570*/  IMAD.MOV.U32 R30, RZ, RZ, R12 ;  /* 0x000000ffff1e7224 */ /* 0x000fe200078e000c */
[----:B------:R-:W-:Y:S01]  /*5580*/  LOP3.LUT R19, R19, 0xff0000, RZ, 0xc0, !PT ;  /* 0x00ff000013137812 */ /* 0x000fe200078ec0ff */
[----:B------:R-:W-:Y:S01]  /*5590*/  IMAD R0, R0, 0x1000000, R17 ;  /* 0x0100000000007824 */ /* 0x000fe200078e0211 */
[----:B------:R-:W-:Y:S01]  /*55a0*/  PRMT R16, R15, 0x7771, RZ ;  /* 0x000077710f107816 */ /* 0x000fe200000000ff */
[----:B0-----:R-:W0:Y:S01]  /*55b0*/  LDC.64 R24, c[0x3][0x10] ;  /* 0x00c00400ff187b82 */ /* 0x001e220000000a00 */
[----:B------:R-:W-:Y:S01]  /*55c0*/  PRMT R17, R13, 0x7771, RZ ;  /* 0x000077710d117816 */ /* 0x000fe200000000ff */
[----:B------:R-:W-:Y:S01]  /*55d0*/  IMAD R18, R18, 0x1000000, R19 ;  /* 0x0100000012127824 */ /* 0x000fe200078e0213 */
[----:B------:R-:W-:Y:S01]  /*55e0*/  PRMT R15, R15, 0x7770, RZ ;  /* 0x000077700f0f7816 */ /* 0x000fe200000000ff */
[----:B------:R-:W-:Y:S01]  /*55f0*/  IMAD.SHL.U32 R29, R16, 0x100, RZ ;  /* 0x00000100101d7824 */ /* 0x000fe200078e00ff */
[----:B------:R-:W-:Y:S01]  /*5600*/  PRMT R31, R13, 0x7770, RZ ;  /* 0x000077700d1f7816 */ /* 0x000fe200000000ff */
[----:B------:R-:W-:Y:S01]  /*5610*/  IMAD.SHL.U32 R17, R17, 0x100, RZ ;  /* 0x0000010011117824 */ /* 0x000fe200078e00ff */
[----:B------:R-:W4:Y:S01]  /*5620*/  LDL.64 R12, [R1+0x88] ;  /* 0x00008800010c7983 */ /* 0x000f220000100a00 */
[----:B------:R-:W5:Y:S01]  /*5630*/  LDC.64 R26, c[0x3][0x118] ;  /* 0x00c04600ff1a7b82 */ /* 0x000f620000000a00 */
[----:B------:R-:W-:-:S02]  /*5640*/  LOP3.LUT R29, R15, R0, R29, 0xfe, !PT ;  /* 0x000000000f1d7212 */ /* 0x000fc400078efe1d */
[----:B------:R-:W-:-:S05]  /*5650*/  LOP3.LUT R31, R31, R18, R17, 0xfe, !PT ;  /* 0x000000121f1f7212 */ /* 0x000fca00078efe11 */
[----:B------:R0:W-:Y:S04]  /*5660*/  STL.128 [R1+0x20], R28 ;  /* 0x0000201c01007387 */ /* 0x0001e80000100c00 */
[----:B------:R-:W4:Y:S01]  /*5670*/  LDL.128 R16, [R1+0x20] ;  /* 0x0000200001107983 */ /* 0x000f220000100c00 */
[----:B------:R-:W-:-:S04]  /*5680*/  LOP3.LUT R15, R3, R21, R2, 0xb8, !PT ;  /* 0x00000015030f7212 */ /* 0x000fc800078eb802 */
[----:B-1----:R-:W-:Y:S02]  /*5690*/  IADD3 R15, PT, PT, R15, R22, R20 ;  /* 0x000000160f0f7210 */ /* 0x002fe40007ffe014 */
[----:B0-----:R-:W-:Y:S01]  /*56a0*/  IADD3 R14, PT, PT, -R24, 0x20, RZ ;  /* 0x00000020180e7810 */ /* 0x001fe20007ffe1ff */
[----:B------:R-:W0:Y:S08]  /*56b0*/  LDC.64 R28, c[0x3][0x18] ;  /* 0x00c00600ff1c7b82 */ /* 0x000e300000000a00 */
[----:B------:R-:W1:Y:S01]  /*56c0*/  LDC.64 R30, c[0x3][0x120] ;  /* 0x00c04800ff1e7b82 */ /* 0x000e620000000a00 */
[----:B0-----:R-:W-:Y:S01]  /*56d0*/  IADD3 R22, PT, PT, -R28, 0x20, RZ ;  /* 0x000000201c167810 */ /* 0x001fe20007ffe1ff */
[----:B--2---:R-:W-:-:S05]  /*56e0*/  IMAD.IADD R15, R15, 0x1, R4 ;  /* 0x000000010f0f7824 */ /* 0x004fca00078e0204 */
        /* <DEDUP_REMOVED lines=11> */
[----:B-----5:R-:W-:-:S05]  /*57a0*/  IADD3 R15, PT, PT, R15, R26, R2 ;  /* 0x0000001a0f0f7210 */ /* 0x020fca0007ffe002 */
        /* <DEDUP_REMOVED lines=48> */
[----:B----4-:R-:W-:-:S05]  /*5ab0*/  IMAD.IADD R23, R23, 0x1, R16 ;  /* 0x0000000117177824 */ /* 0x010fca00078e0210 */
        /* <DEDUP_REMOVED lines=28> */
[----:B-1----:R-:W-:Y:S02]  /*5c80*/  IADD3 R23, PT, PT, R0, R28, R23 ;  /* 0x0000001c00177210 */ /* 0x002fe40007ffe017 */
[----:B------:R-:W-:-:S03]  /*5c90*/  PRMT R0, R13, 0x7772, RZ ;  /* 0x000077720d007816 */ /* 0x000fc600000000ff */
[----:B------:R-:W-:Y:S01]  /*5ca0*/  IMAD.IADD R23, R23, 0x1, R12 ;  /* 0x0000000117177824 */ /* 0x000fe200078e020c */
[----:B0-----:R-:W-:Y:S01]  /*5cb0*/  IADD3 R14, PT, PT, -R30, 0x20, RZ ;  /* 0x000000201e0e7810 */ /* 0x001fe20007ffe1ff */
[----:B------:R-:W-:-:S03]  /*5cc0*/  IMAD.U32 R0, R0, 0x10000, RZ ;  /* 0x0001000000007824 */ /* 0x000fc600078e00ff */
[----:B------:R-:W-:Y:S02]  /*5cd0*/  SHF.L.U32 R27, R23, R30, RZ ;  /* 0x0000001e171b7219 */ /* 0x000fe400000006ff */
[----:B------:R-:W-:Y:S02]  /*5ce0*/  SHF.R.U32.HI R23, RZ, R14, R23 ;  /* 0x0000000eff177219 */ /* 0x000fe40000011617 */
[C---:B------:R-:W-:Y:S02]  /*5cf0*/  PRMT R14, R13.reuse, 0x7773, RZ ;  /* 0x000077730d0e7816 */ /* 0x040fe400000000ff */
[----:B------:R-:W-:Y:S02]  /*5d00*/  LOP3.LUT R15, R0, 0xff0000, RZ, 0xc0, !PT ;  /* 0x00ff0000000f7812 */ /* 0x000fe400078ec0ff */
[----:B------:R-:W-:Y:S02]  /*5d10*/  PRMT R0, R13, 0x7771, RZ ;  /* 0x000077710d007816 */ /* 0x000fe400000000ff */
[--C-:B------:R-:W-:Y:S01]  /*5d20*/  IADD3 R23, PT, PT, R23, R27, R24.reuse ;  /* 0x0000001b17177210 */ /* 0x100fe20007ffe018 */
[----:B------:R-:W-:Y:S01]  /*5d30*/  IMAD R14, R14, 0x1000000, R15 ;  /* 0x010000000e0e7824 */ /* 0x000fe200078e020f */
[----:B------:R-:W-:Y:S01]  /*5d40*/  PRMT R15, R13, 0x7770, RZ ;  /* 0x000077700d0f7816 */ /* 0x000fe200000000ff */
[----:B------:R-:W-:Y:S01]  /*5d50*/  IMAD.SHL.U32 R13, R0, 0x100, RZ ;  /* 0x00000100000d7824 */ /* 0x000fe200078e00ff */
[----:B------:R-:W-:Y:S01]  /*5d60*/  LOP3.LUT R0, R25, R23, R24, 0xb8, !PT ;  /* 0x0000001719007212 */ /* 0x000fe200078eb818 */
[----:B------:R-:W0:Y:S03]  /*5d70*/  LDC.64 R26, c[0x3][0x148] ;  /* 0x00c05200ff1a7b82 */ /* 0x000e260000000a00 */
[----:B------:R-:W-:-:S02]  /*5d80*/  LOP3.LUT R13, R15, R14, R13, 0xfe, !PT ;  /* 0x0000000e0f0d7212 */ /* 0x000fc400078efe0d */
[----:B------:R-:W-:Y:S02]  /*5d90*/  IADD3 R0, PT, PT, R0, R29, R22 ;  /* 0x0000001d00007210 */ /* 0x000fe40007ffe016 */
[----:B------:R-:W-:Y:S01]  /*5da0*/  IADD3 R15, PT, PT, -R31, 0x20, RZ ;  /* 0x000000201f0f7810 */ /* 0x000fe20007ffe1ff */
[----:B------:R-:W1:Y:S02]  /*5db0*/  LDC.64 R28, c[0x3][0x48] ;  /* 0x00c01200ff1c7b82 */ /* 0x000e640000000a00 */
[----:B------:R-:W-:-:S05]  /*5dc0*/  IMAD.IADD R0, R0, 0x1, R13 ;  /* 0x0000000100007824 */ /* 0x000fca00078e020d */
[----:B------:R-:W-:Y:S02]  /*5dd0*/  SHF.L.U32 R14, R0, R31, RZ ;  /* 0x0000001f000e7219 */ /* 0x000fe400000006ff */
[----:B------:R-:W-:Y:S01]  /*5de0*/  SHF.R.U32.HI R0, RZ, R15, R0 ;  /* 0x0000000fff007219 */ /* 0x000fe20000011600 */
[----:B------:R-:W2:Y:S03]  /*5df0*/  LDC.64 R30, c[0x3][0x150] ;  /* 0x00c05400ff1e7b82 */ /* 0x000ea60000000a00 */
[----:B------:R-:W-:-:S04]  /*5e00*/  IADD3 R22, PT, PT, R0, R14, R23 ;  /* 0x0000000e00167210 */ /* 0x000fc80007ffe017 */
[----:B------:R-:W-:Y:S01]  /*5e10*/  LOP3.LUT R14, R24, R22, R23, 0xb8, !PT ;  /* 0x00000016180e7212 */ /* 0x000fe200078eb817 */
[----:B------:R-:W-:-:S03]  /*5e20*/  IMAD.MOV.U32 R0, RZ, RZ, 0x38 ;  /* 0x00000038ff007424 */ /* 0x000fc600078e00ff */
[----:B0-----:R-:W-:Y:S02]  /*5e30*/  IADD3 R25, PT, PT, R14, R26, R25 ;  /* 0x0000001a0e197210 */ /* 0x001fe40007ffe019 */
[----:B-1----:R-:W-:-:S03]  /*5e40*/  IADD3 R14, PT, PT, -R28, 0x20, RZ ;  /* 0x000000201c0e7810 */ /* 0x002fc60007ffe1ff */
[----:B------:R-:W-:-:S05]  /*5e50*/  IMAD.IADD R25, R25, 0x1, R0 ;  /* 0x0000000119197824 */ /* 0x000fca00078e0200 */
[----:B------:R-:W-:Y:S02]  /*5e60*/  SHF.L.U32 R15, R25, R28, RZ ;  /* 0x0000001c190f7219 */ /* 0x000fe400000006ff */
[----:B------:R-:W-:-:S04]  /*5e70*/  SHF.R.U32.HI R25, RZ, R14, R25 ;  /* 0x0000000eff197219 */ /* 0x000fc80000011619 */
[----:B------:R-:W-:-:S04]  /*5e80*/  IADD3 R15, PT, PT, R25, R15, R22 ;  /* 0x0000000f190f7210 */ /* 0x000fc80007ffe016 */
[----:B------:R-:W-:Y:S01]  /*5e90*/  LOP3.LUT R25, R23, R15, R22, 0xb8, !PT ;  /* 0x0000000f17197212 */ /* 0x000fe200078eb816 */
[----:B------:R-:W-:-:S03]  /*5ea0*/  IMAD.MOV.U32 R14, RZ, RZ, RZ ;  /* 0x000000ffff0e7224 */ /* 0x000fc600078e00ff */
        /* <DEDUP_REMOVED lines=10> */
[----:B------:R-:W-:-:S04]  /*5f50*/  IADD3 R26, PT, PT, -R32, 0x20, RZ ;  /* 0x00000020201a7810 */ /* 0x000fc80007ffe1ff */
        /* <DEDUP_REMOVED lines=45> */
[----:B-1----:R-:W-:Y:S02]  /*6230*/  IADD3 R25, PT, PT, R25, R30, R15 ;  /* 0x0000001e19197210 */ /* 0x002fe40007ffe00f */
[----:B0-----:R-:W-:-:S03]  /*6240*/  IADD3 R26, PT, PT, -R32, 0x20, RZ ;  /* 0x00000020201a7810 */ /* 0x001fc60007ffe1ff */
        /* <DEDUP_REMOVED lines=202> */
[----:B------:R-:W-:-:S04]  /*6ef0*/  SHF.R.U32.HI R24, RZ, R25, R24 ;  /* 0x00000019ff187219 */ /* 0x000fc80000011618 */
[----:B------:R-:W-:Y:S02]  /*6f00*/  IADD3 R24, PT, PT, R24, R26, R15 ;  /* 0x0000001a18187210 */ /* 0x000fe40007ffe00f */
[----:B------:R-:W1:Y:S02]  /*6f10*/  LDC.64 R26, c[0x3][0x1d8] ;  /* 0x00c07600ff1a7b82 */ /* 0x000e640000000a00 */
        /* <DEDUP_REMOVED lines=28> */
[----:B------:R-:W-:Y:S01]  /*70e0*/  SHF.L.U32 R22, R0, R29, RZ ;  /* 0x0000001d00167219 */ /* 0x000fe200000006ff */
[----:B------:R-:W1:Y:S01]  /*70f0*/  LDC.64 R26, c[0x3][0x1e8] ;  /* 0x00c07a00ff1a7b82 */ /* 0x000e620000000a00 */
[----:B------:R-:W-:-:S04]  /*7100*/  SHF.R.U32.HI R0, RZ, R9, R0 ;  /* 0x00000009ff007219 */ /* 0x000fc80000011600 */
[----:B------:R-:W-:-:S03]  /*7110*/  IADD3 R0, PT, PT, R0, R22, R11 ;  /* 0x0000001600007210 */ /* 0x000fc60007ffe00b */
[----:B------:R-:W3:Y:S01]  /*7120*/  LDC.64 R28, c[0x3][0xe8] ;  /* 0x00c03a00ff1c7b82 */ /* 0x000ee20000000a00 */
        /* <DEDUP_REMOVED lines=15> */
[----:B------:R-:W-:Y:S01]  /*7220*/  LOP3.LUT R7, R9, R4, R0, 0x2d, !PT ;  /* 0x0000000409077212 */ /* 0x000fe200078e2d00 */
[----:B------:R-:W2:Y:S03]  /*7230*/  LDC.64 R22, c[0x3][0x1f0] ;  /* 0x00c07c00ff167b82 */ /* 0x000ea60000000a00 */
[----:B-1----:R-:W-:-:S05]  /*7240*/  IADD3 R7, PT, PT, R7, R26, R11 ;  /* 0x0000001a07077210 */ /* 0x002fca0007ffe00b */
[----:B------:R-:W-:Y:S01]  /*7250*/  IMAD.IADD R7, R7, 0x1, R18 ;  /* 0x0000000107077824 */ /* 0x000fe200078e0212 */
[----:B---3--:R-:W-:-:S04]  /*7260*/  IADD3 R18, PT, PT, -R28, 0x20, RZ ;  /* 0x000000201c127810 */ /* 0x008fc80007ffe1ff */
        /* <DEDUP_REMOVED lines=9> */
[----:B------:R-:W-:-:S04]  /*7300*/  SHF.R.U32.HI R0, RZ, R5, R0 ;  /* 0x00000005ff007219 */ /* 0x000fc80000011600 */
        /* <DEDUP_REMOVED lines=17> */
[----:B------:R-:W-:Y:S01]  /*7420*/  LOP3.LUT R9, R5, R4, R0, 0x2d, !PT ;  /* 0x0000000405097212 */ /* 0x000fe200078e2d00 */
[----:B------:R-:W3:Y:S03]  /*7430*/  LDC.64 R14, c[0x3][0x200] ;  /* 0x00c08000ff0e7b82 */ /* 0x000ee60000000a00 */
        /* <DEDUP_REMOVED lines=12> */
[----:B------:R-:W0:Y:S03]  /*7500*/  LDC.64 R22, c[0x3][0x208] ;  /* 0x00c08200ff167b82 */ /* 0x000e260000000a00 */
[----:B------:R-:W-:-:S04]  /*7510*/  IADD3 R0, PT, PT, R0, R10, R7 ;  /* 0x0000000a00007210 */ /* 0x000fc80007ffe007 */
[----:B------:R-:W-:-:S04]  /*7520*/  LOP3.LUT R9, R7, R0, R4, 0x2d, !PT ;  /* 0x0000000007097212 */ /* 0x000fc800078e2d04 */
[----:B---3--:R-:W-:-:S05]  /*7530*/  IADD3 R9, PT, PT, R9, R14, R5 ;  /* 0x0000000e09097210 */ /* 0x008fca0007ffe005 */
[----:B------:R-:W-:Y:S01]  /*7540*/  IMAD.IADD R9, R8, 0x1, R9 ;  /* 0x0000000108097824 */ /* 0x000fe200078e0209 */
[----:B--2---:R-:W-:-:S04]  /*7550*/  IADD3 R8, PT, PT, -R24, 0x20, RZ ;  /* 0x0000002018087810 */ /* 0x004fc80007ffe1ff */
[----:B------:R-:W-:Y:S02]  /*7560*/  SHF.L.U32 R5, R9, R24, RZ ;  /* 0x0000001809057219 */ /* 0x000fe400000006ff */
[----:B------:R-:W-:-:S04]  /*7570*/  SHF.R.U32.HI R9, RZ, R8, R9 ;  /* 0x00000008ff097219 */ /* 0x000fc80000011609 */
[----:B------:R-:W-:-:S04]  /*7580*/  IADD3 R9, PT, PT, R9, R5, R0 ;  /* 0x0000000509097210 */ /* 0x000fc80007ffe000 */
[----:B------:R-:W-:-:S04]  /*7590*/  LOP3.LUT R5, R0, R9, R7, 0x2d, !PT ;  /* 0x0000000900057212 */ /* 0x000fc800078e2d07 */
[----:B------:R-:W-:Y:S02]  /*75a0*/  IADD3 R4, PT, PT, R5, R15, R4 ;  /* 0x0000000f05047210 */ /* 0x000fe40007ffe004 */
[----:B------:R-:W1:Y:S01]  /*75b0*/  LDC.64 R14, c[0x3][0x108] ;  /* 0x00c04200ff0e7b82 */ /* 0x000e620000000a00 */
[----:B------:R-:W-:Y:S02]  /*75c0*/  IADD3 R5, PT, PT, -R25, 0x20, RZ ;  /* 0x0000002019057810 */ /* 0x000fe40007ffe1ff */
[----:B------:R-:W-:-:S05]  /*75d0*/  IMAD.IADD R4, R4, 0x1, R19 ;  /* 0x0000000104047824 */ /* 0x000fca00078e0213 */
[----:B------:R-:W-:Y:S02]  /*75e0*/  SHF.L.U32 R8, R4, R25, RZ ;  /* 0x0000001904087219 */ /* 0x000fe400000006ff */
[----:B------:R-:W-:-:S04]  /*75f0*/  SHF.R.U32.HI R4, RZ, R5, R4 ;  /* 0x00000005ff047219 */ /* 0x000fc80000011604 */
[----:B------:R-:W-:-:S04]  /*7600*/  IADD3 R8, PT, PT, R4, R8, R9 ;  /* 0x0000000804087210 */ /* 0x000fc80007ffe009 */
[----:B------:R-:W-:-:S04]  /*7610*/  LOP3.LUT R4, R9, R8, R0, 0x2d, !PT ;  /* 0x0000000809047212 */ /* 0x000fc800078e2d00 */
[----:B0-----:R-:W-:Y:S02]  /*7620*/  IADD3 R7, PT, PT, R4, R22, R7 ;  /* 0x0000001604077210 */ /* 0x001fe40007ffe007 */
[----:B------:R-:W0:Y:S03]  /*7630*/  LDC.64 R4, c[0x4][RZ] ;  /* 0x01000000ff047b82 */ /* 0x000e260000000a00 */
[----:B------:R-:W-:Y:S01]  /*7640*/  IMAD.IADD R7, R7, 0x1, R6 ;  /* 0x0000000107077824 */ /* 0x000fe200078e0206 */
[----:B-1----:R-:W-:-:S04]  /*7650*/  IADD3 R6, PT, PT, -R14, 0x20, RZ ;  /* 0x000000200e067810 */ /* 0x002fc80007ffe1ff */
[----:B------:R-:W-:Y:S02]  /*7660*/  SHF.L.U32 R11, R7, R14, RZ ;  /* 0x0000000e070b7219 */ /* 0x000fe400000006ff */
[----:B------:R-:W-:-:S04]  /*7670*/  SHF.R.U32.HI R7, RZ, R6, R7 ;  /* 0x00000006ff077219 */ /* 0x000fc80000011607 */
[----:B------:R-:W-:-:S04]  /*7680*/  IADD3 R7, PT, PT, R7, R11, R8 ;  /* 0x0000000b07077210 */ /* 0x000fc80007ffe008 */
[----:B------:R-:W-:-:S04]  /*7690*/  LOP3.LUT R6, R8, R7, R9, 0x2d, !PT ;  /* 0x0000000708067212 */ /* 0x000fc800078e2d09 */
[----:B------:R-:W-:-:S05]  /*76a0*/  IADD3 R6, PT, PT, R6, R23, R0 ;  /* 0x0000001706067210 */ /* 0x000fca0007ffe000 */
[----:B------:R-:W-:Y:S02]  /*76b0*/  IMAD.IADD R6, R6, 0x1, R17 ;  /* 0x0000000106067824 */ /* 0x000fe400078e0211 */
[----:B------:R-:W-:Y:S01]  /*76c0*/  IMAD.IADD R17, R20, 0x1, R9 ;  /* 0x0000000114117824 */ /* 0x000fe200078e0209 */
[----:B------:R-:W-:Y:S02]  /*76d0*/  IADD3 R9, PT, PT, -R15, 0x20, RZ ;  /* 0x000000200f097810 */ /* 0x000fe40007ffe1ff */
[----:B------:R-:W-:Y:S02]  /*76e0*/  SHF.L.U32 R0, R6, R15, RZ ;  /* 0x0000000f06007219 */ /* 0x000fe400000006ff */
[----:B------:R-:W-:Y:S02]  /*76f0*/  SHF.R.U32.HI R6, RZ, R9, R6 ;  /* 0x00000009ff067219 */ /* 0x000fe40000011606 */
[----:B------:R-:W-:Y:S02]  /*7700*/  SHF.R.U32.HI R16, RZ, 0x8, R17 ;  /* 0x00000008ff107819 */ /* 0x000fe40000011611 */
[----:B------:R-:W-:Y:S01]  /*7710*/  LOP3.LUT R9, R17, 0xf, RZ, 0xc0, !PT ;  /* 0x0000000f11097812 */ /* 0x000fe200078ec0ff */
[----:B------:R-:W-:Y:S01]  /*7720*/  IMAD.IADD R33, R3, 0x1, R8 ;  /* 0x0000000103217824 */ /* 0x000fe200078e0208 */
[----:B0-----:R-:W-:-:S02]  /*7730*/  LEA.HI R14, P1, R17, R4, RZ, 0x4 ;  /* 0x00000004110e7211 */ /* 0x001fc400078320ff */
[----:B------:R-:W-:Y:S02]  /*7740*/  LOP3.LUT R11, R16, 0xf, RZ, 0xc0, !PT ;  /* 0x0000000f100b7812 */ /* 0x000fe400078ec0ff */
[----:B------:R-:W-:Y:S02]  /*7750*/  IADD3 R0, PT, PT, R6, R0, R7 ;  /* 0x0000000006007210 */ /* 0x000fe40007ffe007 */
[-C--:B------:R-:W-:Y:S01]  /*7760*/  IADD3 R8, P0, PT, R9, R4.reuse, RZ ;  /* 0x0000000409087210 */ /* 0x080fe20007f1e0ff */
[----:B------:R-:W-:Y:S01]  /*7770*/  IMAD.X R15, RZ, RZ, R5, P1 ;  /* 0x000000ffff0f7224 */ /* 0x000fe200008e0605 */
[----:B------:R-:W-:Y:S01]  /*7780*/  SHF.R.U32.HI R18, RZ, 0x10, R17 ;  /* 0x00000010ff127819 */ /* 0x000fe20000011611 */
[----:B------:R-:W-:Y:S01]  /*7790*/  IMAD.IADD R31, R2, 0x1, R7 ;  /* 0x00000001021f7824 */ /* 0x000fe200078e0207 */
[----:B------:R-:W-:Y:S01]  /*77a0*/  IADD3 R10, P1, PT, R11, R4, RZ ;  /* 0x000000040b0a7210 */ /* 0x000fe20007f3e0ff */
[----:B------:R-:W-:Y:S01]  /*77b0*/  IMAD.X R9, RZ, RZ, R5, P0 ;  /* 0x000000ffff097224 */ /* 0x000fe200000e0605 */
[----:B------:R-:W-:Y:S01]  /*77c0*/  LOP3.LUT R6, R17, 0xf0, RZ, 0xc0, !PT ;  /* 0x000000f011067812 */ /* 0x000fe200078ec0ff */
[----:B------:R-:W-:Y:S01]  /*77d0*/  IMAD.IADD R7, R21, 0x1, R0 ;  /* 0x0000000115077824 */ /* 0x000fe200078e0200 */
[----:B------:R-:W-:-:S02]  /*77e0*/  PRMT R19, R17, 0x7632, R19 ;  /* 0x0000763211137816 */ /* 0x000fc40000000013 */
[----:B------:R-:W-:Y:S01]  /*77f0*/  SHF.R.U32.HI R20, RZ, 0x18, R17 ;  /* 0x00000018ff147819 */ /* 0x000fe20000011611 */
[----:B------:R-:W-:Y:S01]  /*7800*/  IMAD.X R11, RZ, RZ, R5, P1 ;  /* 0x000000ffff0b7224 */ /* 0x000fe200008e0605 */
[----:B------:R-:W-:Y:S01]  /*7810*/  LOP3.LUT R21, R18, 0xf, RZ, 0xc0, !PT ;  /* 0x0000000f12157812 */ /* 0x000fe200078ec0ff */
[----:B------:R0:W2:Y:S01]  /*7820*/  LDG.E.U8.CONSTANT R2, desc[UR6][R8.64] ;  /* 0x0000000608027981 */ /* 0x0000a2000c1e9100 */
[----:B------:R-:W-:Y:S02]  /*7830*/  LOP3.LUT R17, R16, 0xf0, RZ, 0xc0, !PT ;  /* 0x000000f010117812 */ /* 0x000fe400078ec0ff */
[----:B------:R-:W-:Y:S01]  /*7840*/  SHF.R.U32.HI R6, RZ, 0x4, R6 ;  /* 0x00000004ff067819 */ /* 0x000fe20000011606 */
[----:B------:R1:W3:Y:S01]  /*7850*/  LDG.E.U8.CONSTANT R3, desc[UR6][R10.64] ;  /* 0x000000060a037981 */ /* 0x0002e2000c1e9100 */
[----:B------:R-:W-:Y:S02]  /*7860*/  IADD3 R16, P0, PT, R21, R4, RZ ;  /* 0x0000000415107210 */ /* 0x000fe40007f1e0ff */
[----:B------:R-:W-:Y:S01]  /*7870*/  LOP3.LUT R19, R19, 0xf0, RZ, 0xc0, !PT ;  /* 0x000000f013137812 */ /* 0x000fe200078ec0ff */
[----:B------:R4:W5:Y:S01]  /*7880*/  LDG.E.U8.CONSTANT R0, desc[UR6][R14.64] ;  /* 0x000000060e007981 */ /* 0x000962000c1e9100 */
[----:B0-----:R-:W-:-:S02]  /*7890*/  SHF.R.U32.HI R8, RZ, 0x4, R17 ;  /* 0x00000004ff087819 */ /* 0x001fc40000011611 */
[----:B------:R-:W-:Y:S02]  /*78a0*/  LOP3.LUT R9, R6, 0xffff, RZ, 0xc0, !PT ;  /* 0x0000ffff06097812 */ /* 0x000fe400078ec0ff */
[----:B------:R-:W-:Y:S01]  /*78b0*/  LOP3.LUT R23, R20, 0xf, RZ, 0xc0, !PT ;  /* 0x0000000f14177812 */ /* 0x000fe200078ec0ff */
[----:B------:R-:W-:Y:S01]  /*78c0*/  IMAD.X R17, RZ, RZ, R5, P0 ;  /* 0x000000ffff117224 */ /* 0x000fe200000e0605 */
[----:B------:R-:W-:Y:S02]  /*78d0*/  SHF.R.U32.HI R6, RZ, 0x4, R19 ;  /* 0x00000004ff067819 */ /* 0x000fe40000011613 */
[----:B-1----:R-:W-:Y:S02]  /*78e0*/  LOP3.LUT R11, R8, 0xffff, RZ, 0xc0, !PT ;  /* 0x0000ffff080b7812 */ /* 0x002fe400078ec0ff */
[-C--:B------:R-:W-:Y:S01]  /*78f0*/  IADD3 R8, P0, PT, R9, R4.reuse, RZ ;  /* 0x0000000409087210 */ /* 0x080fe20007f1e0ff */
[----:B------:R0:W5:Y:S01]  /*7900*/  LDG.E.U8.CONSTANT R18, desc[UR6][R16.64] ;  /* 0x0000000610127981 */ /* 0x000162000c1e9100 */
[----:B------:R-:W-:-:S02]  /*7910*/  IADD3 R22, P1, PT, R23, R4, RZ ;  /* 0x0000000417167210 */ /* 0x000fc40007f3e0ff */
[----:B----4-:R-:W-:Y:S01]  /*7920*/  LOP3.LUT R15, R6, 0xffff, RZ, 0xc0, !PT ;  /* 0x0000ffff060f7812 */ /* 0x010fe200078ec0ff */
[--C-:B------:R-:W-:Y:S02]  /*7930*/  IMAD.X R9, RZ, RZ, R5.reuse, P0 ;  /* 0x000000ffff097224 */ /* 0x100fe400000e0605 */
[----:B------:R-:W-:Y:S01]  /*7940*/  IMAD.X R23, RZ, RZ, R5, P1 ;  /* 0x000000ffff177224 */ /* 0x000fe200008e0605 */
[-C--:B------:R-:W-:Y:S02]  /*7950*/  IADD3 R14, P0, PT, R15, R4.reuse, RZ ;  /* 0x000000040f0e7210 */ /* 0x080fe40007f1e0ff */
[-C--:B------:R-:W-:Y:S01]  /*7960*/  IADD3 R10, P1, PT, R11, R4.reuse, RZ ;  /* 0x000000040b0a7210 */ /* 0x080fe20007f3e0ff */
[----:B------:R-:W4:Y:S01]  /*7970*/  LDG.E.U8.CONSTANT R20, desc[UR6][R8.64] ;  /* 0x0000000608147981 */ /* 0x000f22000c1e9100 */
[----:B------:R-:W-:Y:S02]  /*7980*/  SHF.R.U32.HI R6, RZ, 0x8, R33 ;  /* 0x00000008ff067819 */ /* 0x000fe40000011621 */
[----:B------:R-:W-:Y:S01]  /*7990*/  LOP3.LUT R29, R33, 0xf, RZ, 0xc0, !PT ;  /* 0x0000000f211d7812 */ /* 0x000fe200078ec0ff */
[----:B------:R-:W-:Y:S01]  /*79a0*/  IMAD.X R15, RZ, RZ, R5, P0 ;  /* 0x000000ffff0f7224 */ /* 0x000fe200000e0605 */
[----:B0-----:R-:W-:Y:S01]  /*79b0*/  SHF.R.U32.HI R17, RZ, 0x10, R33 ;  /* 0x00000010ff117819 */ /* 0x001fe20000011621 */
[----:B------:R-:W-:Y:S01]  /*79c0*/  IMAD.X R11, RZ, RZ, R5, P1 ;  /* 0x000000ffff0b7224 */ /* 0x000fe200008e0605 */
[----:B------:R-:W-:Y:S01]  /*79d0*/  LOP3.LUT R16, R6, 0xf0, RZ, 0xc0, !PT ;  /* 0x000000f006107812 */ /* 0x000fe200078ec0ff */
[----:B------:R-:W4:Y:S01]  /*79e0*/  LDG.E.U8.CONSTANT R19, desc[UR6][R22.64] ;  /* 0x0000000616137981 */ /* 0x000f22000c1e9100 */
[----:B------:R-:W-:-:S02]  /*79f0*/  IADD3 R28, P0, PT, R29, R4, RZ ;  /* 0x000000041d1c7210 */ /* 0x000fc40007f1e0ff */
[----:B------:R-:W-:Y:S01]  /*7a00*/  LOP3.LUT R17, R17, 0xf, RZ, 0xc0, !PT ;  /* 0x0000000f11117812 */ /* 0x000fe200078ec0ff */
[----:B------:R0:W4:Y:S01]  /*7a10*/  LDG.E.U8.CONSTANT R21, desc[UR6][R10.64] ;  /* 0x000000060a157981 */ /* 0x000122000c1e9100 */
[----:B------:R-:W-:Y:S01]  /*7a20*/  SHF.R.U32.HI R16, RZ, 0x4, R16 ;  /* 0x00000004ff107819 */ /* 0x000fe20000011610 */
[----:B------:R-:W-:-:S03]  /*7a30*/  IMAD.X R29, RZ, RZ, R5, P0 ;  /* 0x000000ffff1d7224 */ /* 0x000fc600000e0605 */
[----:B------:R-:W-:Y:S01]  /*7a40*/  LOP3.LUT R27, R16, 0xffff, RZ, 0xc0, !PT ;  /* 0x0000ffff101b7812 */ /* 0x000fe200078ec0ff */
[----:B------:R1:W4:Y:S01]  /*7a50*/  LDG.E.U8.CONSTANT R22, desc[UR6][R14.64] ;  /* 0x000000060e167981 */ /* 0x000322000c1e9100 */
[----:B0-----:R-:W-:-:S03]  /*7a60*/  IADD3 R10, P0, PT, R17, R4, RZ ;  /* 0x00000004110a7210 */ /* 0x001fc60007f1e0ff */
[----:B------:R0:W4:Y:S02]  /*7a70*/  LDG.E.U8.CONSTANT R23, desc[UR6][R28.64] ;  /* 0x000000061c177981 */ /* 0x000124000c1e9100 */
[--C-:B------:R-:W-:Y:S01]  /*7a80*/  IMAD.X R11, RZ, RZ, R5.reuse, P0 ;  /* 0x000000ffff0b7224 */ /* 0x100fe200000e0605 */
[-C--:B------:R-:W-:Y:S02]  /*7a90*/  IADD3 R26, P0, PT, R27, R4.reuse, RZ ;  /* 0x000000041b1a7210 */ /* 0x080fe40007f1e0ff */
[----:B------:R-:W-:Y:S02]  /*7aa0*/  LOP3.LUT R25, R6, 0xf, RZ, 0xc0, !PT ;  /* 0x0000000f06197812 */ /* 0x000fe400078ec0ff */
[----:B------:R-:W-:Y:S01]  /*7ab0*/  LOP3.LUT R6, R33, 0xf0, RZ, 0xc0, !PT ;  /* 0x000000f021067812 */ /* 0x000fe200078ec0ff */
[----:B------:R-:W-:Y:S01]  /*7ac0*/  IMAD.X R27, RZ, RZ, R5, P0 ;  /* 0x000000ffff1b7224 */ /* 0x000fe200000e0605 */
[----:B------:R-:W-:Y:S02]  /*7ad0*/  LEA.HI R16, P0, R31, R4, RZ, 0x4 ;  /* 0x000000041f107211 */ /* 0x000fe400078120ff */
[----:B-1----:R-:W-:-:S02]  /*7ae0*/  PRMT R15, R33, 0x7632, R15 ;  /* 0x00007632210f7816 */ /* 0x002fc4000000000f */
[----:B------:R-:W-:Y:S02]  /*7af0*/  LOP3.LUT R35, R31, 0xf, RZ, 0xc0, !PT ;  /* 0x0000000f1f237812 */ /* 0x000fe400078ec0ff */
[-C--:B------:R-:W-:Y:S01]  /*7b00*/  IADD3 R8, P1, PT, R25, R4.reuse, RZ ;  /* 0x0000000419087210 */ /* 0x080fe20007f3e0ff */
[--C-:B------:R-:W-:Y:S01]  /*7b10*/  IMAD.X R17, RZ, RZ, R5.reuse, P0 ;  /* 0x000000ffff117224 */ /* 0x100fe200000e0605 */
[----:B------:R-:W-:Y:S01]  /*7b20*/  SHF.R.U32.HI R6, RZ, 0x4, R6 ;  /* 0x00000004ff067819 */ /* 0x000fe20000011606 */
[----:B------:R1:W4:Y:S01]  /*7b30*/  LDG.E.U8.CONSTANT R25, desc[UR6][R10.64] ;  /* 0x000000060a197981 */ /* 0x000322000c1e9100 */
[----:B------:R-:W-:Y:S02]  /*7b40*/  IADD3 R14, P0, PT, R35, R4, RZ ;  /* 0x00000004230e7210 */ /* 0x000fe40007f1e0ff */
[----:B0-----:R-:W-:Y:S01]  /*7b50*/  LOP3.LUT R28, R15, 0xf0, RZ, 0xc0, !PT ;  /* 0x000000f00f1c7812 */ /* 0x001fe200078ec0ff */
[--C-:B------:R-:W-:Y:S01]  /*7b60*/  IMAD.X R9, RZ, RZ, R5.reuse, P1 ;  /* 0x000000ffff097224 */ /* 0x100fe200008e0605 */
[----:B------:R-:W4:Y:S01]  /*7b70*/  LDG.E.U8.CONSTANT R57, desc[UR6][R16.64] ;  /* 0x0000000610397981 */ /* 0x000f22000c1e9100 */
[----:B------:R-:W-:Y:S01]  /*7b80*/  IMAD.X R15, RZ, RZ, R5, P0 ;  /* 0x000000ffff0f7224 */ /* 0x000fe200000e0605 */
[----:B------:R-:W-:-:S02]  /*7b90*/  SHF.R.U32.HI R28, RZ, 0x4, R28 ;  /* 0x00000004ff1c7819 */ /* 0x000fc4000001161c */
[----:B------:R0:W4:Y:S01]  /*7ba0*/  LDG.E.U8.CONSTANT R24, desc[UR6][R8.64] ;  /* 0x0000000608187981 */ /* 0x000122000c1e9100 */
[----:B-1----:R-:W-:-:S03]  /*7bb0*/  LOP3.LUT R11, R6, 0xffff, RZ, 0xc0, !PT ;  /* 0x0000ffff060b7812 */ /* 0x002fc600078ec0ff */
[----:B------:R1:W4:Y:S01]  /*7bc0*/  LDG.E.U8.CONSTANT R55, desc[UR6][R14.64] ;  /* 0x000000060e377981 */ /* 0x000322000c1e9100 */
[-C--:B------:R-:W-:Y:S02]  /*7bd0*/  IADD3 R10, P3, PT, R11, R4.reuse, RZ ;  /* 0x000000040b0a7210 */ /* 0x080fe40007f7e0ff */
[----:B------:R-:W-:Y:S01]  /*7be0*/  SHF.R.U32.HI R11, RZ, 0x8, R31 ;  /* 0x00000008ff0b7819 */ /* 0x000fe2000001161f */
[----:B------:R1:W4:Y:S01]  /*7bf0*/  LDG.E.U8.CONSTANT R26, desc[UR6][R26.64] ;  /* 0x000000061a1a7981 */ /* 0x000322000c1e9100 */
[----:B0-----:R-:W-:Y:S02]  /*7c00*/  LOP3.LUT R9, R28, 0xffff, RZ, 0xc0, !PT ;  /* 0x0000ffff1c097812 */ /* 0x001fe400078ec0ff */
[C---:B------:R-:W-:Y:S02]  /*7c10*/  LOP3.LUT R47, R11.reuse, 0xf, RZ, 0xc0, !PT ;  /* 0x0000000f0b2f7812 */ /* 0x040fe400078ec0ff */
[----:B-1----:R-:W-:Y:S02]  /*7c20*/  LOP3.LUT R14, R11, 0xf0, RZ, 0xc0, !PT ;  /* 0x000000f00b0e7812 */ /* 0x002fe400078ec0ff */
[----:B------:R-:W-:-:S02]  /*7c30*/  IADD3 R16, P2, PT, R9, R4, RZ ;  /* 0x0000000409107210 */ /* 0x000fc40007f5e0ff */
[----:B------:R-:W-:Y:S02]  /*7c40*/  SHF.R.U32.HI R11, RZ, 0x8, R7 ;  /* 0x00000008ff0b7819 */ /* 0x000fe40000011607 */
[----:B------:R-:W-:Y:S02]  /*7c50*/  LOP3.LUT R9, R31, 0xf0, RZ, 0xc0, !PT ;  /* 0x000000f01f097812 */ /* 0x000fe400078ec0ff */
[----:B------:R-:W-:Y:S02]  /*7c60*/  SHF.R.U32.HI R8, RZ, 0x18, R33 ;  /* 0x00000018ff087819 */ /* 0x000fe40000011621 */
[----:B------:R-:W-:Y:S02]  /*7c70*/  SHF.R.U32.HI R35, RZ, 0x4, R14 ;  /* 0x00000004ff237819 */ /* 0x000fe4000001160e */
[----:B------:R-:W-:Y:S02]  /*7c80*/  LOP3.LUT R14, R11, 0xf0, RZ, 0xc0, !PT ;  /* 0x000000f00b0e7812 */ /* 0x000fe400078ec0ff */
[----:B------:R-:W-:-:S02]  /*7c90*/  SHF.R.U32.HI R9, RZ, 0x4, R9 ;  /* 0x00000004ff097819 */ /* 0x000fc40000011609 */
[----:B------:R-:W-:Y:S02]  /*7ca0*/  LOP3.LUT R29, R8, 0xf, RZ, 0xc0, !PT ;  /* 0x0000000f081d7812 */ /* 0x000fe400078ec0ff */
[----:B------:R-:W-:Y:S02]  /*7cb0*/  SHF.R.U32.HI R14, RZ, 0x4, R14 ;  /* 0x00000004ff0e7819 */ /* 0x000fe4000001160e */
[----:B------:R-:W-:Y:S02]  /*7cc0*/  LOP3.LUT R43, R9, 0xffff, RZ, 0xc0, !PT ;  /* 0x0000ffff092b7812 */ /* 0x000fe400078ec0ff */
[----:B------:R-:W-:Y:S02]  /*7cd0*/  LOP3.LUT R9, R7, 0xf0, RZ, 0xc0, !PT ;  /* 0x000000f007097812 */ /* 0x000fe400078ec0ff */
[----:B------:R-:W-:Y:S02]  /*7ce0*/  IADD3 R8, P0, PT, R29, R4, RZ ;  /* 0x000000041d087210 */ /* 0x000fe40007f1e0ff */
[----:B------:R-:W-:-:S02]  /*7cf0*/  SHF.R.U32.HI R15, RZ, 0x10, R31 ;  /* 0x00000010ff0f7819 */ /* 0x000fc4000001161f */
[----:B------:R-:W-:Y:S02]  /*7d00*/  LOP3.LUT R29, R14, 0xffff, RZ, 0xc0, !PT ;  /* 0x0000ffff0e1d7812 */ /* 0x000fe400078ec0ff */
[----:B------:R-:W-:Y:S02]  /*7d10*/  SHF.R.U32.HI R27, RZ, 0x4, R9 ;  /* 0x00000004ff1b7819 */ /* 0x000fe40000011609 */
[----:B------:R-:W-:Y:S02]  /*7d20*/  LOP3.LUT R51, R15, 0xf, RZ, 0xc0, !PT ;  /* 0x0000000f0f337812 */ /* 0x000fe400078ec0ff */
[----:B------:R-:W-:Y:S02]  /*7d30*/  SHF.R.U32.HI R15, RZ, 0x10, R7 ;  /* 0x00000010ff0f7819 */ /* 0x000fe40000011607 */
[----:B------:R-:W-:Y:S02]  /*7d40*/  IADD3 R14, P6, PT, R29, R4, RZ ;  /* 0x000000041d0e7210 */ /* 0x000fe40007fde0ff */
[----:B------:R-:W-:-:S02]  /*7d50*/  LOP3.LUT R27, R27, 0xffff, RZ, 0xc0, !PT ;  /* 0x0000ffff1b1b7812 */ /* 0x000fc400078ec0ff */
[----:B------:R-:W-:Y:S01]  /*7d60*/  LOP3.LUT R37, R15, 0xf, RZ, 0xc0, !PT ;  /* 0x0000000f0f257812 */ /* 0x000fe200078ec0ff */
[----:B------:R-:W-:Y:S01]  /*7d70*/  IMAD.X R15, RZ, RZ, R5, P6 ;  /* 0x000000ffff0f7224 */ /* 0x000fe200030e0605 */
[----:B------:R-:W-:Y:S02]  /*7d80*/  PRMT R17, R31, 0x7632, R17 ;  /* 0x000076321f117816 */ /* 0x000fe40000000011 */
[----:B------:R-:W-:Y:S02]  /*7d90*/  IADD3 R28, P6, PT, R27, R4, RZ ;  /* 0x000000041b1c7210 */ /* 0x000fe40007fde0ff */
[----:B------:R-:W-:Y:S01]  /*7da0*/  LOP3.LUT R11, R11, 0xf, RZ, 0xc0, !PT ;  /* 0x0000000f0b0b7812 */ /* 0x000fe200078ec0ff */
[----:B------:R0:W4:Y:S01]  /*7db0*/  LDG.E.U8.CONSTANT R27, desc[UR6][R14.64] ;  /* 0x000000060e1b7981 */ /* 0x000122000c1e9100 */
[----:B------:R-:W-:Y:S02]  /*7dc0*/  SHF.R.U32.HI R31, RZ, 0x18, R31 ;  /* 0x00000018ff1f7819 */ /* 0x000fe4000001161f */
[----:B------:R-:W-:Y:S01]  /*7dd0*/  LOP3.LUT R17, R17, 0xf0, RZ, 0xc0, !PT ;  /* 0x000000f011117812 */ /* 0x000fe200078ec0ff */
[----:B------:R-:W-:Y:S01]  /*7de0*/  IMAD.X R29, RZ, RZ, R5, P6 ;  /* 0x000000ffff1d7224 */ /* 0x000fe200030e0605 */
[----:B------:R-:W-:-:S02]  /*7df0*/  SHF.R.U32.HI R9, RZ, 0x18, R7 ;  /* 0x00000018ff097819 */ /* 0x000fc40000011607 */
[-C--:B------:R-:W-:Y:S02]  /*7e00*/  IADD3 R32, P5, PT, R11, R4.reuse, RZ ;  /* 0x000000040b207210 */ /* 0x080fe40007fbe0ff */
[----:B------:R-:W-:Y:S01]  /*7e10*/  IADD3 R36, P6, PT, R37, R4, RZ ;  /* 0x0000000425247210 */ /* 0x000fe20007fde0ff */
[----:B------:R-:W4:Y:S01]  /*7e20*/  LDG.E.U8.CONSTANT R29, desc[UR6][R28.64] ;  /* 0x000000061c1d7981 */ /* 0x000f22000c1e9100 */
[----:B------:R-:W-:Y:S02]  /*7e30*/  LOP3.LUT R53, R31, 0xf, RZ, 0xc0, !PT ;  /* 0x0000000f1f357812 */ /* 0x000fe400078ec0ff */
[--C-:B------:R-:W-:Y:S02]  /*7e40*/  SHF.R.U32.HI R44, RZ, 0x4, R17.reuse ;  /* 0x00000004ff2c7819 */ /* 0x100fe40000011611 */
[C---:B------:R-:W-:Y:S02]  /*7e50*/  LOP3.LUT R31, R7.reuse, 0xf, RZ, 0xc0, !PT ;  /* 0x0000000f071f7812 */ /* 0x040fe400078ec0ff */
[----:B------:R-:W-:-:S02]  /*7e60*/  PRMT R17, R7, 0x7632, R17 ;  /* 0x0000763207117816 */ /* 0x000fc40000000011 */
[----:B------:R-:W-:Y:S01]  /*7e70*/  LOP3.LUT R9, R9, 0xf, RZ, 0xc0, !PT ;  /* 0x0000000f09097812 */ /* 0x000fe200078ec0ff */
[--C-:B------:R-:W-:Y:S01]  /*7e80*/  IMAD.X R37, RZ, RZ, R5.reuse, P6 ;  /* 0x000000ffff257224 */ /* 0x100fe200030e0605 */
[-C--:B------:R-:W-:Y:S01]  /*7e90*/  LEA.HI R6, P1, R33, R4.reuse, RZ, 0x4 ;  /* 0x0000000421067211 */ /* 0x080fe200078320ff */
[--C-:B------:R-:W-:Y:S01]  /*7ea0*/  IMAD.X R33, RZ, RZ, R5.reuse, P5 ;  /* 0x000000ffff217224 */ /* 0x100fe200028e0605 */
[-C--:B------:R-:W-:Y:S02]  /*7eb0*/  IADD3 R30, P5, PT, R31, R4.reuse, RZ ;  /* 0x000000041f1e7210 */ /* 0x080fe40007fbe0ff */
[----:B------:R-:W-:Y:S02]  /*7ec0*/  LOP3.LUT R17, R17, 0xf0, RZ, 0xc0, !PT ;  /* 0x000000f011117812 */ /* 0x000fe400078ec0ff */
[-C--:B------:R-:W-:Y:S02]  /*7ed0*/  IADD3 R46, P4, PT, R47, R4.reuse, RZ ;  /* 0x000000042f2e7210 */ /* 0x080fe40007f9e0ff */
[----:B------:R-:W-:Y:S01]  /*7ee0*/  IADD3 R40, P6, PT, R9, R4, RZ ;  /* 0x0000000409287210 */ /* 0x000fe20007fde0ff */
[----:B------:R-:W-:Y:S01]  /*7ef0*/  IMAD.X R31, RZ, RZ, R5, P5 ;  /* 0x000000ffff1f7224 */ /* 0x000fe200028e0605 */
[----:B------:R-:W-:-:S02]  /*7f00*/  SHF.R.U32.HI R17, RZ, 0x4, R17 ;  /* 0x00000004ff117819 */ /* 0x000fc40000011611 */
[----:B------:R-:W-:Y:S01]  /*7f10*/  LOP3.LUT R45, R35, 0xffff, RZ, 0xc0, !PT ;  /* 0x0000ffff232d7812 */ /* 0x000fe200078ec0ff */
[--C-:B------:R-:W-:Y:S01]  /*7f20*/  IMAD.X R41, RZ, RZ, R5.reuse, P6 ;  /* 0x000000ffff297224 */ /* 0x100fe200030e0605 */
[-C--:B------:R-:W-:Y:S02]  /*7f30*/  LEA.HI R38, P5, R7, R4.reuse, RZ, 0x4 ;  /* 0x0000000407267211 */ /* 0x080fe400078b20ff */
[----:B------:R-:W-:Y:S01]  /*7f40*/  LOP3.LUT R49, R44, 0xffff, RZ, 0xc0, !PT ;  /* 0x0000ffff2c317812 */ /* 0x000fe200078ec0ff */
[--C-:B------:R-:W-:Y:S01]  /*7f50*/  IMAD.X R47, RZ, RZ, R5.reuse, P4 ;  /* 0x000000ffff2f7224 */ /* 0x100fe200020e0605 */
[-C--:B------:R-:W-:Y:S01]  /*7f60*/  IADD3 R42, P6, PT, R43, R4.reuse, RZ ;  /* 0x000000042b2a7210 */ /* 0x080fe20007fde0ff */
[--C-:B------:R-:W-:Y:S01]  /*7f70*/  IMAD.X R11, RZ, RZ, R5.reuse, P3 ;  /* 0x000000ffff0b7224 */ /* 0x100fe200018e0605 */
[----:B------:R-:W-:Y:S01]  /*7f80*/  LOP3.LUT R17, R17, 0xffff, RZ, 0xc0, !PT ;  /* 0x0000ffff11117812 */ /* 0x000fe200078ec0ff */
[--C-:B------:R-:W-:Y:S01]  /*7f90*/  IMAD.X R39, RZ, RZ, R5.reuse, P5 ;  /* 0x000000ffff277224 */ /* 0x100fe200028e0605 */
[-C--:B------:R-:W-:Y:S01]  /*7fa0*/  IADD3 R50, P5, PT, R51, R4.reuse, RZ ;  /* 0x0000000433327210 */ /* 0x080fe20007fbe0ff */
[--C-:B------:R-:W-:Y:S01]  /*7fb0*/  IMAD.X R43, RZ, RZ, R5.reuse, P6 ;  /* 0x000000ffff2b7224 */ /* 0x100fe200030e0605 */
[-C--:B------:R-:W-:Y:S01]  /*7fc0*/  IADD3 R34, P6, PT, R17, R4.reuse, RZ ;  /* 0x0000000411227210 */ /* 0x080fe20007fde0ff */
[--C-:B------:R-:W-:Y:S01]  /*7fd0*/  IMAD.X R7, RZ, RZ, R5.reuse, P1 ;  /* 0x000000ffff077224 */ /* 0x100fe200008e0605 */
[-C--:B------:R-:W-:Y:S01]  /*7fe0*/  IADD3 R52, P4, PT, R53, R4.reuse, RZ ;  /* 0x0000000435347210 */ /* 0x080fe20007f9e0ff */
[--C-:B------:R-:W-:Y:S01]  /*7ff0*/  IMAD.X R51, RZ, RZ, R5.reuse, P5 ;  /* 0x000000ffff337224 */ /* 0x100fe200028e0605 */
[-C--:B------:R-:W-:Y:S01]  /*8000*/  IADD3 R44, P5, PT, R45, R4.reuse, RZ ;  /* 0x000000042d2c7210 */ /* 0x080fe20007fbe0ff */
[--C-:B------:R-:W-:Y:S01]  /*8010*/  IMAD.X R35, RZ, RZ, R5.reuse, P6 ;  /* 0x000000ffff237224 */ /* 0x100fe200030e0605 */
[----:B------:R-:W-:Y:S01]  /*8020*/  IADD3 R48, P6, PT, R49, R4, RZ ;  /* 0x0000000431307210 */ /* 0x000fe20007fde0ff */
[--C-:B------:R-:W-:Y:S01]  /*8030*/  IMAD.X R53, RZ, RZ, R5.reuse, P4 ;  /* 0x000000ffff357224 */ /* 0x100fe200020e0605 */
[----:B------:R-:W4:Y:S01]  /*8040*/  LDG.E.U8.CONSTANT R47, desc[UR6][R46.64] ;  /* 0x000000062e2f7981 */ /* 0x000f22000c1e9100 */
[----:B------:R-:W-:-:S02]  /*8050*/  IMAD.X R45, RZ, RZ, R5, P5 ;  /* 0x000000ffff2d7224 */ /* 0x000fc400028e0605 */
[--C-:B------:R-:W-:Y:S01]  /*8060*/  IMAD.X R49, RZ, RZ, R5.reuse, P6 ;  /* 0x000000ffff317224 */ /* 0x100fe200030e0605 */
[----:B------:R-:W4:Y:S01]  /*8070*/  LDG.E.U8.CONSTANT R51, desc[UR6][R50.64] ;  /* 0x0000000632337981 */ /* 0x000f22000c1e9100 */
[--C-:B------:R-:W-:Y:S02]  /*8080*/  IMAD.X R17, RZ, RZ, R5.reuse, P2 ;  /* 0x000000ffff117224 */ /* 0x100fe400010e0605 */
[----:B------:R-:W-:Y:S01]  /*8090*/  IMAD.X R9, RZ, RZ, R5, P0 ;  /* 0x000000ffff097224 */ /* 0x000fe200000e0605 */
[----:B------:R-:W4:Y:S04]  /*80a0*/  LDG.E.U8.CONSTANT R43, desc[UR6][R42.64] ;  /* 0x000000062a2b7981 */ /* 0x000f28000c1e9100 */
        /* <DEDUP_REMOVED lines=12> */
[----:B------:R-:W4:Y:S01]  /*8170*/  LDG.E.U8.CONSTANT R9, desc[UR6][R8.64] ;  /* 0x0000000608097981 */ /* 0x000f22000c1e9100 */
[----:B------:R-:W1:Y:S01]  /*8180*/  LDC.64 R4, c[0x0][0x388] ;  /* 0x0000e200ff047b82 */ /* 0x000e620000000a00 */
[----:B0-----:R-:W-:-:S02]  /*8190*/  IMAD.MOV.U32 R14, RZ, RZ, 0x38 ;  /* 0x00000038ff0e7424 */ /* 0x001fc400078e00ff */
[----:B------:R-:W-:-:S05]  /*81a0*/  IMAD.MOV.U32 R15, RZ, RZ, RZ ;  /* 0x000000ffff0f7224 */ /* 0x000fca00078e00ff */
[----:B------:R-:W-:Y:S04]  /*81b0*/  STL.128 [R1+0x30], R12 ;  /* 0x0000300c01007387 */ /* 0x000fe80000100c00 */
[----:B-1----:R-:W-:Y:S04]  /*81c0*/  STG.E.U8 desc[UR6][R4.64+0x20], RZ ;  /* 0x000020ff04007986 */ /* 0x002fe8000c101106 */
[----:B--2---:R-:W-:Y:S04]  /*81d0*/  STG.E.U8 desc[UR6][R4.64+0x1], R2 ;  /* 0x0000010204007986 */ /* 0x004fe8000c101106 */
[----:B---3--:R-:W-:Y:S04]  /*81e0*/  STG.E.U8 desc[UR6][R4.64+0x3], R3 ;  /* 0x0000030304007986 */ /* 0x008fe8000c101106 */
[----:B-----5:R-:W-:Y:S04]  /*81f0*/  STG.E.U8 desc[UR6][R4.64+0x6], R0 ;  /* 0x0000060004007986 */ /* 0x020fe8000c101106 */
[----:B------:R-:W-:Y:S04]  /*8200*/  STG.E.U8 desc[UR6][R4.64+0x5], R18 ;  /* 0x0000051204007986 */ /* 0x000fe8000c101106 */
[----:B----4-:R-:W-:Y:S04]  /*8210*/  STG.E.U8 desc[UR6][R4.64], R20 ;  /* 0x0000001404007986 */ /* 0x010fe8000c101106 */
[----:B------:R-:W-:Y:S04]  /*8220*/  STG.E.U8 desc[UR6][R4.64+0x7], R19 ;  /* 0x0000071304007986 */ /* 0x000fe8000c101106 */
        /* <DEDUP_REMOVED lines=25> */
[----:B------:R-:W-:Y:S01]  /*83c0*/  STG.E.U8 desc[UR6][R4.64+0x1f], R9 ;  /* 0x00001f0904007986 */ /* 0x000fe2000c101106 */
[----:B------:R-:W-:Y:S05]  /*83d0*/  EXIT ;  /* 0x000000000000794d */ /* 0x000fea0003800000 */
.L_x_4:
[----:B------:R-:W-:-:S00]  /*83e0*/  BRA `(.L_x_4) ;  /* 0xfffffffc00fc7947 */ /* 0x000fc0000383ffff */
[----:B------:R-:W-:-:S00]  /*83f0*/  NOP ;  /* 0x0000000000007918 */ /* 0x000fc00000000000 */
        /* <DEDUP_REMOVED lines=8> */
.L_x_14:


//--------------------- .text._Z16bruteForceKernelccPcPi --------------------------
	.section	.text._Z16bruteForceKernelccPcPi,"ax",@progbits
	.align	128
        .global         _Z16bruteForceKernelccPcPi
        .type           _Z16bruteForceKernelccPcPi,@function
        .size           _Z16bruteForceKernelccPcPi,(.L_x_15 - _Z16bruteForceKernelccPcPi)
        .other          _Z16bruteForceKernelccPcPi,@"STO_CUDA_ENTRY STV_DEFAULT"
_Z16bruteForceKernelccPcPi:
.text._Z16bruteForceKernelccPcPi:
[----:B------:R-:W0:Y:S01]  /*0000*/  LDC R1, c[0x0][0x37c] ;  /* 0x0000df00ff017b82 */ /* 0x000e220000000800 */
[----:B------:R-:W1:Y:S01]  /*0010*/  S2R R2, SR_TID.X ;  /* 0x0000000000027919 */ /* 0x000e620000002100 */
[----:B------:R-:W2:Y:S06]  /*0020*/  LDCU UR24, c[0x0][0x2fc] ;  /* 0x00005f80ff1877ac */ /* 0x000eac0008000800 */
[----:B------:R-:W1:Y:S01]  /*0030*/  S2UR UR20, SR_CTAID.X ;  /* 0x00000000001479c3 */ /* 0x000e620000002500 */
[----:B------:R-:W-:Y:S01]  /*0040*/  IMAD.MOV.U32 R4, RZ, RZ, RZ ;  /* 0x000000ffff047224 */ /* 0x000fe200078e00ff */
[----:B------:R-:W3:Y:S01]  /*0050*/  LDCU.128 UR4, c[0x3][0x10] ;  /* 0x00c00200ff0477ac */ /* 0x000ee20008000c00 */
[----:B0-----:R-:W-:Y:S01]  /*0060*/  VIADD R1, R1, 0xffffff40 ;  /* 0xffffff4001017836 */ /* 0x001fe20000000000 */
[----:B------:R-:W0:Y:S04]  /*0070*/  LDCU.128 UR8, c[0x3][0x40] ;  /* 0x00c00800ff0877ac */ /* 0x000e280008000c00 */
[----:B------:R-:W1:Y:S01]  /*0080*/  LDC R3, c[0x0][0x360] ;  /* 0x0000d800ff037b82 */ /* 0x000e620000000800 */
[----:B------:R-:W-:Y:S01]  /*0090*/  R2UR UR25, R1 ;  /* 0x00000000011972ca */ /* 0x000fe200000e0000 */
[----:B------:R-:W-:Y:S01]  /*00a0*/  STL.64 [R1+0x58], RZ ;  /* 0x000058ff01007387 */ /* 0x000fe20000100a00 */
[----:B------:R-:W4:Y:S03]  /*00b0*/  LDCU.128 UR12, c[0x3][0x20] ;  /* 0x00c00400ff0c77ac */ /* 0x000f260008000c00 */
[----:B------:R-:W-:Y:S01]  /*00c0*/  STL.128 [R1+0x60], RZ ;  /* 0x000060ff01007387 */ /* 0x000fe20000100c00 */
[----:B------:R-:W5:Y:S01]  /*00d0*/  LDCU.128 UR16, c[0x3][0x30] ;  /* 0x00c00600ff1077ac */ /* 0x000f620008000c00 */
[----:B------:R-:W2:Y:S02]  /*00e0*/  LDC.S8 R12, c[0x0][0x381] ;  /* 0x0000e040ff0c7b82 */ /* 0x000ea40000000200 */
[----:B------:R-:W-:Y:S01]  /*00f0*/  STL.128 [R1+0x70], RZ ;  /* 0x000070ff01007387 */ /* 0x000fe20000100c00 */
[----:B------:R-:W5:Y:S03]  /*0100*/  LDCU UR26, c[0x0][0x2f8] ;  /* 0x00005f00ff1a77ac */ /* 0x000f660008000800 */
[----:B------:R-:W-:Y:S01]  /*0110*/  STL.128 [R1+0x80], RZ ;  /* 0x000080ff01007387 */ /* 0x000fe20000100c00 */
[----:B---3--:R-:W-:-:S02]  /*0120*/  UIADD3 UR75, UPT, UPT, -UR4, 0x20, URZ ;  /* 0x00000020044b7890 */ /* 0x008fc4000fffe1ff */
[----:B------:R-:W-:Y:S01]  /*0130*/  UIADD3 UR74, UPT, UPT, -UR5, 0x20, URZ ;  /* 0x00000020054a7890 */ /* 0x000fe2000fffe1ff */
[----:B------:R-:W-:Y:S01]  /*0140*/  STL.128 [R1+0x90], RZ ;  /* 0x000090ff01007387 */ /* 0x000fe20000100c00 */
[----:B------:R-:W-:Y:S02]  /*0150*/  UIADD3 UR73, UPT, UPT, -UR6, 0x20, URZ ;  /* 0x0000002006497890 */ /* 0x000fe4000fffe1ff */
[----:B------:R-:W-:Y:S01]  /*0160*/  UIADD3 UR72, UPT, UPT, -UR7, 0x20, URZ ;  /* 0x0000002007487890 */ /* 0x000fe2000fffe1ff */
[----:B------:R-:W-:Y:S01]  /*0170*/  STL.64 [R1+0xa0], RZ ;  /* 0x0000a0ff01007387 */ /* 0x000fe20000100a00 */
[----:B------:R-:W3:Y:S01]  /*0180*/  LDCU.128 UR4, c[0x3][0x50] ;  /* 0x00c00a00ff0477ac */ /* 0x000ee20008000c00 */
[----:B-1----:R-:W-:Y:S02]  /*0190*/  IMAD R3, R3, UR20, R2 ;  /* 0x0000001403037c24 */ /* 0x002fe4000f8e0202 */
[----:B------:R-:W-:Y:S01]  /*01a0*/  IMAD.MOV.U32 R2, RZ, RZ, RZ ;  /* 0x000000ffff027224 */ /* 0x000fe200078e00ff */
[----:B0-----:R-:W-:-:S02]  /*01b0*/  UIADD3 UR63, UPT, UPT, -UR8, 0x20, URZ ;  /* 0x00000020083f7890 */ /* 0x001fc4000fffe1ff */
[----:B------:R-:W-:Y:S01]  /*01c0*/  UIADD3 UR62, UPT, UPT, -UR9, 0x20, URZ ;  /* 0x00000020093e7890 */ /* 0x000fe2000fffe1ff */
[C---:B------:R-:W-:Y:S01]  /*01d0*/  IMAD.HI R0, R3.reuse, -0x73358285, R2 ;  /* 0x8cca7d7b03007827 */ /* 0x040fe200078e0202 */
[----:B------:R-:W-:Y:S02]  /*01e0*/  UIADD3 UR61, UPT, UPT, -UR10, 0x20, URZ ;  /* 0x000000200a3d7890 */ /* 0x000fe4000fffe1ff */
[----:B------:R-:W-:Y:S01]  /*01f0*/  UIADD3 UR60, UPT, UPT, -UR11, 0x20, URZ ;  /* 0x000000200b3c7890 */ /* 0x000fe2000fffe1ff */
[C---:B------:R-:W-:Y:S01]  /*0200*/  IMAD.HI R2, R3.reuse, 0x915526b, RZ ;  /* 0x0915526b03027827 */ /* 0x040fe200078e02ff */
[----:B------:R-:W-:Y:S01]  /*0210*/  SHF.R.U32.HI R5, RZ, 0x1f, R0 ;  /* 0x0000001fff057819 */ /* 0x000fe20000011600 */
[----:B----4-:R-:W-:Y:S02]  /*0220*/  UIADD3 UR71, UPT, UPT, -UR12, 0x20, URZ ;  /* 0x000000200c477890 */ /* 0x010fe4000fffe1ff */
[----:B------:R-:W-:Y:S01]  /*0230*/  UIADD3 UR70, UPT, UPT, -UR13, 0x20, URZ ;  /* 0x000000200d467890 */ /* 0x000fe2000fffe1ff */
[----:B------:R-:W-:Y:S01]  /*0240*/  SHF.R.U32.HI R7, RZ, 0x1f, R2 ;  /* 0x0000001fff077819 */ /* 0x000fe20000011602 */
[----:B------:R-:W-:Y:S01]  /*0250*/  UIADD3 UR69, UPT, UPT, -UR14, 0x20, URZ ;  /* 0x000000200e457890 */ /* 0x000fe2000fffe1ff */
[----:B------:R-:W-:Y:S01]  /*0260*/  LEA.HI.SX32 R0, R0, R5, 0xf ;  /* 0x0000000500007211 */ /* 0x000fe200078f7aff */
[----:B------:R-:W-:Y:S01]  /*0270*/  IMAD.MOV.U32 R5, RZ, RZ, R3 ;  /* 0x000000ffff057224 */ /* 0x000fe200078e0003 */
[----:B------:R-:W-:Y:S01]  /*0280*/  LEA.HI.SX32 R2, R2, R7, 0xd ;  /* 0x0000000702027211 */ /* 0x000fe200078f6aff */
[----:B---3--:R-:W-:Y:S01]  /*0290*/  UIADD3 UR59, UPT, UPT, -UR4, 0x20, URZ ;  /* 0x00000020043b7890 */ /* 0x008fe2000fffe1ff */
[----:B------:R-:W-:Y:S01]  /*02a0*/  PRMT R7, R0, 0x9910, RZ ;  /* 0x0000991000077816 */ /* 0x000fe200000000ff */
[----:B------:R-:W-:Y:S01]  /*02b0*/  IMAD.HI R6, R3, -0x7bdef7bd, R4 ;  /* 0x8421084303067827 */ /* 0x000fe200078e0204 */
[----:B------:R-:W-:Y:S01]  /*02c0*/  PRMT R8, R2, 0x9910, RZ ;  /* 0x0000991002087816 */ /* 0x000fe200000000ff */
[----:B------:R-:W-:-:S02]  /*02d0*/  UIADD3 UR58, UPT, UPT, -UR5, 0x20, URZ ;  /* 0x00000020053a7890 */ /* 0x000fc4000fffe1ff */
[----:B------:R-:W-:Y:S01]  /*02e0*/  IMAD.HI R4, R3, -0x779bd671, R4 ;  /* 0x8864298f03047827 */ /* 0x000fe200078e0204 */
[----:B------:R-:W-:Y:S01]  /*02f0*/  SHF.R.U32.HI R5, RZ, 0x1f, R6 ;  /* 0x0000001fff057819 */ /* 0x000fe20000011606 */
[----:B------:R-:W-:Y:S02]  /*0300*/  UIADD3 UR57, UPT, UPT, -UR6, 0x20, URZ ;  /* 0x0000002006397890 */ /* 0x000fe4000fffe1ff */
[----:B------:R-:W-:Y:S01]  /*0310*/  IMAD R11, R7, 0x4211, RZ ;  /* 0x00004211070b7824 */ /* 0x000fe200078e02ff */
[----:B------:R-:W-:Y:S01]  /*0320*/  LEA.HI.SX32 R5, R6, R5, 0x1b ;  /* 0x0000000506057211 */ /* 0x000fe200078fdaff */
[----:B------:R-:W-:Y:S01]  /*0330*/  IMAD R10, R8, 0x4211, RZ ;  /* 0x00004211080a7824 */ /* 0x000fe200078e02ff */
[----:B------:R-:W-:Y:S01]  /*0340*/  SHF.R.U32.HI R7, RZ, 0x1f, R4 ;  /* 0x0000001fff077819 */ /* 0x000fe20000011604 */
[----:B------:R-:W-:Y:S01]  /*0350*/  UIADD3 UR56, UPT, UPT, -UR7, 0x20, URZ ;  /* 0x0000002007387890 */ /* 0x000fe2000fffe1ff */
[----:B------:R-:W-:Y:S01]  /*0360*/  SHF.R.S32.HI R6, RZ, 0x10, R11 ;  /* 0x00000010ff067819 */ /* 0x000fe2000001140b */
[----:B------:R-:W-:Y:S01]  /*0370*/  IMAD R3, R5, -0x3e, R3 ;  /* 0xffffffc205037824 */ /* 0x000fe200078e0203 */
[----:B------:R-:W-:Y:S01]  /*0380*/  SHF.R.S32.HI R8, RZ, 0x10, R10 ;  /* 0x00000010ff087819 */ /* 0x000fe2000001140a */
[----:B------:R-:W0:Y:S01]  /*0390*/  LDCU.128 UR4, c[0x3][0x70] ;  /* 0x00c00e00ff0477ac */ /* 0x000e220008000c00 */
[----:B------:R-:W-:-:S02]  /*03a0*/  LOP3.LUT R6, R6, 0xffff, RZ, 0xc0, !PT ;  /* 0x0000ffff06067812 */ /* 0x000fc400078ec0ff */
[----:B------:R-:W-:Y:S01]  /*03b0*/  LOP3.LUT R8, R8, 0xffff, RZ, 0xc0, !PT ;  /* 0x0000ffff08087812 */ /* 0x000fe200078ec0ff */
[----:B------:R-:W-:Y:S01]  /*03c0*/  UIADD3 UR68, UPT, UPT, -UR15, 0x20, URZ ;  /* 0x000000200f447890 */ /* 0x000fe2000fffe1ff */
[----:B------:R-:W-:Y:S01]  /*03d0*/  SHF.R.U32.HI R6, RZ, 0xf, R6 ;  /* 0x0000000fff067819 */ /* 0x000fe20000011606 */
[----:B------:R-:W1:Y:S01]  /*03e0*/  LDCU.128 UR8, c[0x3][0x60] ;  /* 0x00c00c00ff0877ac */ /* 0x000e620008000c00 */
[----:B------:R-:W-:Y:S02]  /*03f0*/  SHF.R.U32.HI R9, RZ, 0xf, R8 ;  /* 0x0000000fff097819 */ /* 0x000fe40000011608 */
[----:B------:R-:W-:Y:S01]  /*0400*/  LEA.HI.SX32 R8, R11, R6, 0xc ;  /* 0x000000060b087211 */ /* 0x000fe200078f62ff */
[----:B------:R-:W-:Y:S01]  /*0410*/  IMAD.MOV.U32 R6, RZ, RZ, RZ ;  /* 0x000000ffff067224 */ /* 0x000fe200078e00ff */
[----:B------:R-:W-:Y:S01]  /*0420*/  LEA.HI.SX32 R9, R10, R9, 0xc ;  /* 0x000000090a097211 */ /* 0x000fe200078f62ff */
[----:B------:R-:W3:Y:S01]  /*0430*/  LDCU.128 UR12, c[0x3][0xa0] ;  /* 0x00c01400ff0c77ac */ /* 0x000ee20008000c00 */
[----:B------:R-:W-:-:S02]  /*0440*/  PRMT R8, R8, 0x9910, RZ ;  /* 0x0000991008087816 */ /* 0x000fc400000000ff */
[----:B------:R-:W-:Y:S01]  /*0450*/  PRMT R10, R9, 0x9910, RZ ;  /* 0x00009910090a7816 */ /* 0x000fe200000000ff */
[----:B------:R-:W4:Y:S01]  /*0460*/  LDCU.128 UR20, c[0x3][0xd0] ;  /* 0x00c01a00ff1477ac */ /* 0x000f220008000c00 */
[----:B------:R-:W-:Y:S01]  /*0470*/  LEA.HI.SX32 R7, R4, R7, 0x15 ;  /* 0x0000000704077211 */ /* 0x000fe200078faaff */
[----:B------:R-:W-:Y:S02]  /*0480*/  IMAD R8, R8, 0x3e, RZ ;  /* 0x0000003e08087824 */ /* 0x000fe400078e02ff */
[----:B------:R-:W-:Y:S01]  /*0490*/  IMAD.MOV.U32 R4, RZ, RZ, RZ ;  /* 0x000000ffff047224 */ /* 0x000fe200078e00ff */
[----:B0-----:R-:W-:Y:S01]  /*04a0*/  UIADD3 UR51, UPT, UPT, -UR4, 0x20, URZ ;  /* 0x0000002004337890 */ /* 0x001fe2000fffe1ff */
[----:B------:R-:W-:Y:S01]  /*04b0*/  IMAD R10, R10, 0x3e, RZ ;  /* 0x0000003e0a0a7824 */ /* 0x000fe200078e02ff */
[----:B------:R-:W-:Y:S01]  /*04c0*/  UIADD3 UR50, UPT, UPT, -UR5, 0x20, URZ ;  /* 0x0000002005327890 */ /* 0x000fe2000fffe1ff */
[----:B------:R-:W-:Y:S01]  /*04d0*/  IMAD.MOV R8, RZ, RZ, -R8 ;  /* 0x000000ffff087224 */ /* 0x000fe200078e0a08 */
[----:B------:R-:W-:Y:S01]  /*04e0*/  UIADD3 UR49, UPT, UPT, -UR6, 0x20, URZ ;  /* 0x0000002006317890 */ /* 0x000fe2000fffe1ff */
[----:B------:R-:W-:Y:S01]  /*04f0*/  IMAD.HI R4, R5, -0x7bdef7bd, R4 ;  /* 0x8421084305047827 */ /* 0x000fe200078e0204 */
[----:B------:R-:W-:-:S02]  /*0500*/  UIADD3 UR48, UPT, UPT, -UR7, 0x20, URZ ;  /* 0x0000002007307890 */ /* 0x000fc4000fffe1ff */
[----:B------:R-:W-:Y:S01]  /*0510*/  PRMT R13, R8, 0x7710, RZ ;  /* 0x00007710080d7816 */ /* 0x000fe200000000ff */
[----:B------:R-:W-:Y:S01]  /*0520*/  IMAD.MOV R10, RZ, RZ, -R10 ;  /* 0x000000ffff0a7224 */ /* 0x000fe200078e0a0a */
[----:B------:R-:W-:Y:S01]  /*0530*/  SHF.R.U32.HI R9, RZ, 0x1f, R4 ;  /* 0x0000001fff097819 */ /* 0x000fe20000011604 */
[----:B------:R-:W-:Y:S01]  /*0540*/  IMAD.HI R6, R7, -0x7bdef7bd, R6 ;  /* 0x8421084307067827 */ /* 0x000fe200078e0206 */
[----:B------:R-:W0:Y:S02]  /*0550*/  LDCU.128 UR4, c[0x3][0x80] ;  /* 0x00c01000ff0477ac */ /* 0x000e240008000c00 */
[----:B------:R-:W-:Y:S01]  /*0560*/  PRMT R15, R10, 0x7710, RZ ;  /* 0x000077100a0f7816 */ /* 0x000fe200000000ff */
[----:B------:R-:W-:Y:S01]  /*0570*/  IMAD.IADD R0, R0, 0x1, R13 ;  /* 0x0000000100007824 */ /* 0x000fe200078e020d */
[----:B------:R-:W-:Y:S01]  /*0580*/  LEA.HI.SX32 R9, R4, R9, 0x1b ;  /* 0x0000000904097211 */ /* 0x000fe200078fdaff */
[----:B------:R2:W4:Y:S01]  /*0590*/  LDC.U8 R10, c[0x3][R3+0x250] ;  /* 0x00c09400030a7b82 */ /* 0x0005220000000000 */
[----:B------:R-:W-:Y:S01]  /*05a0*/  SHF.R.U32.HI R11, RZ, 0x1f, R6 ;  /* 0x0000001fff0b7819 */ /* 0x000fe20000011606 */
[----:B------:R-:W-:Y:S01]  /*05b0*/  IMAD.IADD R2, R2, 0x1, R15 ;  /* 0x0000000102027824 */ /* 0x000fe200078e020f */
[----:B------:R-:W-:Y:S01]  /*05c0*/  PRMT R0, R0, 0x9910, RZ ;  /* 0x0000991000007816 */ /* 0x000fe200000000ff */
[----:B------:R-:W-:Y:S01]  /*05d0*/  IMAD R9, R9, -0x3e, R5 ;  /* 0xffffffc209097824 */ /* 0x000fe200078e0205 */
[----:B------:R-:W-:Y:S01]  /*05e0*/  LEA.HI.SX32 R11, R6, R11, 0x1b ;  /* 0x0000000b060b7211 */ /* 0x000fe200078fdaff */
[----:B-1----:R-:W-:Y:S01]  /*05f0*/  UIADD3 UR55, UPT, UPT, -UR8, 0x20, URZ ;  /* 0x0000002008377890 */ /* 0x002fe2000fffe1ff */
[----:B------:R-:W-:Y:S01]  /*0600*/  PRMT R8, R2, 0x9910, RZ ;  /* 0x0000991002087816 */ /* 0x000fe200000000ff */
[----:B------:R-:W-:Y:S01]  /*0610*/  IMAD.MOV.U32 R2, RZ, RZ, R0 ;  /* 0x000000ffff027224 */ /* 0x000fe200078e0000 */
[----:B------:R-:W-:Y:S01]  /*0620*/  UIADD3 UR54, UPT, UPT, -UR9, 0x20, URZ ;  /* 0x0000002009367890 */ /* 0x000fe2000fffe1ff */
[----:B------:R-:W-:Y:S01]  /*0630*/  IMAD R11, R11, -0x3e, R7 ;  /* 0xffffffc20b0b7824 */ /* 0x000fe200078e0207 */
[----:B------:R-:W4:Y:S01]  /*0640*/  LDC.U8 R9, c[0x3][R9+0x250] ;  /* 0x00c0940009097b82 */ /* 0x000f220000000000 */
[----:B------:R-:W-:Y:S01]  /*0650*/  UIADD3 UR53, UPT, UPT, -UR10, 0x20, URZ ;  /* 0x000000200a357890 */ /* 0x000fe2000fffe1ff */
[----:B--2---:R-:W-:Y:S01]  /*0660*/  PRMT R3, R12, 0x7710, RZ ;  /* 0x000077100c037816 */ /* 0x004fe200000000ff */
[----:B0-----:R-:W-:-:S02]  /*0670*/  UIADD3 UR47, UPT, UPT, -UR4, 0x20, URZ ;  /* 0x00000020042f7890 */ /* 0x001fc4000fffe1ff */
[----:B------:R-:W-:Y:S02]  /*0680*/  UIADD3 UR46, UPT, UPT, -UR5, 0x20, URZ ;  /* 0x00000020052e7890 */ /* 0x000fe4000fffe1ff */
[----:B------:R-:W-:Y:S01]  /*0690*/  UIADD3 UR45, UPT, UPT, -UR6, 0x20, URZ ;  /* 0x00000020062d7890 */ /* 0x000fe2000fffe1ff */
[----:B------:R-:W0:Y:S01]  /*06a0*/  LDC.U8 R11, c[0x3][R11+0x250] ;  /* 0x00c094000b0b7b82 */ /* 0x000e220000000000 */
[----:B------:R-:W-:Y:S01]  /*06b0*/  UIADD3 UR44, UPT, UPT, -UR7, 0x20, URZ ;  /* 0x00000020072c7890 */ /* 0x000fe2000fffe1ff */
[----:B------:R-:W1:Y:S01]  /*06c0*/  LDCU.128 UR4, c[0x3][0xc0] ;  /* 0x00c01800ff0477ac */ /* 0x000e620008000c00 */
[----:B------:R-:W-:-:S05]  /*06d0*/  UIADD3 UR52, UPT, UPT, -UR11, 0x20, URZ ;  /* 0x000000200b347890 */ /* 0x000fca000fffe1ff */
[----:B------:R-:W0:Y:S01]  /*06e0*/  LDC.U8 R2, c[0x3][R2+0x250] ;  /* 0x00c0940002027b82 */ /* 0x000e220000000000 */
[----:B-----5:R-:W-:Y:S02]  /*06f0*/  UIADD3 UR67, UPT, UPT, -UR16, 0x20, URZ ;  /* 0x0000002010437890 */ /* 0x020fe4000fffe1ff */
[----:B------:R-:W-:Y:S02]  /*0700*/  UIADD3 UR66, UPT, UPT, -UR17, 0x20, URZ ;  /* 0x0000002011427890 */ /* 0x000fe4000fffe1ff */
[----:B------:R-:W-:Y:S02]  /*0710*/  UIADD3 UR65, UPT, UPT, -UR18, 0x20, URZ ;  /* 0x0000002012417890 */ /* 0x000fe4000fffe1ff */
[----:B------:R-:W-:Y:S01]  /*0720*/  UIADD3 UR64, UPT, UPT, -UR19, 0x20, URZ ;  /* 0x0000002013407890 */ /* 0x000fe2000fffe1ff */
[----:B------:R-:W2:Y:S01]  /*0730*/  LDC.U8 R8, c[0x3][R8+0x250] ;  /* 0x00c0940008087b82 */ /* 0x000ea20000000000 */
[----:B------:R-:W5:Y:S01]  /*0740*/  LDCU.128 UR8, c[0x3][0xb0] ;  /* 0x00c01600ff0877ac */ /* 0x000f620008000c00 */
[----:B---3--:R-:W-:-:S02]  /*0750*/  UIADD3 UR39, UPT, UPT, -UR12, 0x20, URZ ;  /* 0x000000200c277890 */ /* 0x008fc4000fffe1ff */
[----:B------:R-:W-:-:S04]  /*0760*/  UIADD3 UR38, UPT, UPT, -UR13, 0x20, URZ ;  /* 0x000000200d267890 */ /* 0x000fc8000fffe1ff */
[----:B------:R-:W3:Y:S01]  /*0770*/  LDC.U8 R0, c[0x0][0x380] ;  /* 0x0000e000ff007b82 */ /* 0x000ee20000000000 */
[----:B------:R-:W-:Y:S02]  /*0780*/  UIADD3 UR37, UPT, UPT, -UR14, 0x20, URZ ;  /* 0x000000200e257890 */ /* 0x000fe4000fffe1ff */
[----:B------:R-:W-:Y:S01]  /*0790*/  UIADD3 UR36, UPT, UPT, -UR15, 0x20, URZ ;  /* 0x000000200f247890 */ /* 0x000fe2000fffe1ff */
[----:B------:R-:W2:Y:S04]  /*07a0*/  LDCU.128 UR16, c[0x3][0x90] ;  /* 0x00c01200ff1077ac */ /* 0x000ea80008000c00 */
[----:B------:R-:W5:Y:S01]  /*07b0*/  LDC.64 R6, c[0x3][0x8] ;  /* 0x00c00200ff067b82 */ /* 0x000f620000000a00 */
[----:B------:R-:W2:Y:S01]  /*07c0*/  LDCU.128 UR12, c[0x3][0xe0] ;  /* 0x00c01c00ff0c77ac */ /* 0x000ea20008000c00 */
[----:B-1----:R-:W-:-:S02]  /*07d0*/  UIADD3 UR31, UPT, UPT, -UR4, 0x20, URZ ;  /* 0x00000020041f7890 */ /* 0x002fc4000fffe1ff */
[----:B------:R-:W-:Y:S01]  /*07e0*/  UIADD3 UR30, UPT, UPT, -UR5, 0x20, URZ ;  /* 0x00000020051e7890 */ /* 0x000fe2000fffe1ff */
[----:B----4-:R-:W-:-:S03]  /*07f0*/  PRMT R9, R10, 0x3340, R9 ;  /* 0x000033400a097816 */ /* 0x010fc60000000009 */
[----:B------:R-:W1:Y:S01]  /*0800*/  LDC.64 R4, c[0x3][RZ] ;  /* 0x00c00000ff047b82 */ /* 0x000e620000000a00 */
[----:B------:R-:W-:Y:S02]  /*0810*/  UIADD3 UR29, UPT, UPT, -UR6, 0x20, URZ ;  /* 0x00000020061d7890 */ /* 0x000fe4000fffe1ff */
[----:B------:R-:W-:Y:S02]  /*0820*/  UIADD3 UR28, UPT, UPT, -UR7, 0x20, URZ ;  /* 0x00000020071c7890 */ /* 0x000fe4000fffe1ff */
[----:B------:R-:W-:Y:S01]  /*0830*/  UIADD3 UR4, UPT, UPT, -UR20, 0x20, URZ ;  /* 0x0000002014047890 */ /* 0x000fe2000fffe1ff */
[----:B---3--:R-:W-:Y:S01]  /*0840*/  PRMT R0, R0, 0x8880, RZ ;  /* 0x0000888000007816 */ /* 0x008fe200000000ff */
[----:B------:R-:W-:Y:S02]  /*0850*/  UIADD3 UR5, UPT, UPT, -UR21, 0x20, URZ ;  /* 0x0000002015057890 */ /* 0x000fe4000fffe1ff */
[----:B------:R-:W-:Y:S01]  /*0860*/  UIADD3 UR6, UPT, UPT, -UR22, 0x20, URZ ;  /* 0x0000002016067890 */ /* 0x000fe2000fffe1ff */
[----:B------:R-:W-:Y:S01]  /*0870*/  PRMT R0, R0, 0x7710, RZ ;  /* 0x0000771000007816 */ /* 0x000fe200000000ff */
[----:B------:R-:W-:Y:S01]  /*0880*/  UIADD3 UR7, UPT, UPT, -UR23, 0x20, URZ ;  /* 0x0000002017077890 */ /* 0x000fe2000fffe1ff */
[----:B------:R-:W3:Y:S02]  /*0890*/  LDCU.64 UR22, c[0x3][URZ] ;  /* 0x00c00000ff1677ac */ /* 0x000ee40008000a00 */
[----:B------:R-:W-:Y:S01]  /*08a0*/  PRMT R10, R0, 0x3340, R3 ;  /* 0x00003340000a7816 */ /* 0x000fe20000000003 */
[----:B-----5:R-:W-:Y:S01]  /*08b0*/  STL.64 [R1+0x50], R6 ;  /* 0x0000500601007387 */ /* 0x020fe20000100a00 */
[----:B0-----:R-:W-:Y:S01]  /*08c0*/  PRMT R3, R11, 0x3340, R2 ;  /* 0x000033400b037816 */ /* 0x001fe20000000002 */
[----:B------:R-:W0:Y:S01]  /*08d0*/  LDCU.64 UR20, c[0x3][0x8] ;  /* 0x00c00100ff1477ac */ /* 0x000e220008000a00 */
[----:B------:R-:W-:Y:S01]  /*08e0*/  PRMT R2, R10, 0x5410, R9 ;  /* 0x000054100a027816 */ /* 0x000fe20000000009 */
[----:B------:R-:W-:Y:S01]  /*08f0*/  IMAD.MOV.U32 R9, RZ, RZ, 0x0 ;  /* 0x00000000ff097424 */ /* 0x000fe200078e00ff */
[----:B------:R-:W-:Y:S01]  /*0900*/  UIADD3 UR35, UPT, UPT, -UR8, 0x20, URZ ;  /* 0x0000002008237890 */ /* 0x000fe2000fffe1ff */
[----:B--2---:R-:W-:Y:S01]  /*0910*/  PRMT R0, R8, 0x3340, RZ ;  /* 0x0000334008007816 */ /* 0x004fe200000000ff */
[----:B------:R-:W-:Y:S01]  /*0920*/  IMAD.MOV.U32 R8, RZ, RZ, 0x7 ;  /* 0x00000007ff087424 */ /* 0x000fe200078e00ff */
[----:B------:R-:W-:Y:S01]  /*0930*/  UIADD3 UR34, UPT, UPT, -UR9, 0x20, URZ ;  /* 0x0000002009227890 */ /* 0x000fe2000fffe1ff */
[----:B-1----:R1:W-:Y:S01]  /*0940*/  STL.64 [R1+0x48], R4 ;  /* 0x0000480401007387 */ /* 0x0023e20000100a00 */
[----:B------:R-:W-:Y:S01]  /*0950*/  UIADD3 UR33, UPT, UPT, -UR10, 0x20, URZ ;  /* 0x000000200a217890 */ /* 0x000fe2000fffe1ff */
[----:B------:R-:W-:Y:S01]  /*0960*/  PRMT R3, R3, 0x5410, R0 ;  /* 0x0000541003037816 */ /* 0x000fe20000000000 */
[----:B------:R-:W-:Y:S01]  /*0970*/  UIADD3 UR32, UPT, UPT, -UR11, 0x20, URZ ;  /* 0x000000200b207890 */ /* 0x000fe2000fffe1ff */
[----:B------:R-:W-:Y:S01]  /*0980*/  STL.64 [R1+0x40], R8 ;  /* 0x0000400801007387 */ /* 0x000fe20000100a00 */
[----:B------:R-:W-:Y:S01]  /*0990*/  UIADD3 UR43, UPT, UPT, -UR16, 0x20, URZ ;  /* 0x00000020102b7890 */ /* 0x000fe2000fffe1ff */
[----:B------:R-:W-:Y:S01]  /*09a0*/  IMAD.MOV.U32 R0, RZ, RZ, RZ ;  /* 0x000000ffff007224 */ /* 0x000fe200078e00ff */
[----:B------:R-:W-:Y:S01]  /*09b0*/  UIADD3 UR42, UPT, UPT, -UR17, 0x20, URZ ;  /* 0x00000020112a7890 */ /* 0x000fe2000fffe1ff */
[----:B------:R2:W-:Y:S01]  /*09c0*/  STL.64 [R1+0xa8], R2 ;  /* 0x0000a80201007387 */ /* 0x0005e20000100a00 */
[----:B------:R-:W-:Y:S01]  /*09d0*/  UIADD3 UR41, UPT, UPT, -UR18, 0x20, URZ ;  /* 0x0000002012297890 */ /* 0x000fe2000fffe1ff */
[----:B---3--:R-:W-:Y:S01]  /*09e0*/  IMAD.U32 R24, RZ, RZ, UR22 ;  /* 0x00000016ff187e24 */ /* 0x008fe2000f8e00ff */
[----:B------:R-:W-:Y:S01]  /*09f0*/  UIADD3 UR40, UPT, UPT, -UR19, 0x20, URZ ;  /* 0x0000002013287890 */ /* 0x000fe2000fffe1ff */
[----:B-1----:R-:W-:Y:S01]  /*0a00*/  IMAD.MOV.U32 R4, RZ, RZ, RZ ;  /* 0x000000ffff047224 */ /* 0x002fe200078e00ff */
[----:B------:R-:W-:Y:S01]  /*0a10*/  UIADD3 UR8, UPT, UPT, -UR12, 0x20, URZ ;  /* 0x000000200c087890 */ /* 0x000fe2000fffe1ff */
[----:B------:R-:W-:Y:S01]  /*0a20*/  IMAD.U32 R25, RZ, RZ, UR23 ;  /* 0x00000017ff197e24 */ /* 0x000fe2000f8e00ff */
[----:B------:R-:W-:Y:S01]  /*0a30*/  UIADD3 UR9, UPT, UPT, -UR13, 0x20, URZ ;  /* 0x000000200d097890 */ /* 0x000fe2000fffe1ff */
[----:B0-----:R-:W-:Y:S01]  /*0a40*/  IMAD.U32 R20, RZ, RZ, UR20 ;  /* 0x00000014ff147e24 */ /* 0x001fe2000f8e00ff */
[----:B------:R-:W-:Y:S01]  /*0a50*/  UIADD3 UR10, UPT, UPT, -UR14, 0x20, URZ ;  /* 0x000000200e0a7890 */ /* 0x000fe2000fffe1ff */
[----:B------:R-:W-:Y:S01]  /*0a60*/  IMAD.U32 R21, RZ, RZ, UR21 ;  /* 0x00000015ff157e24 */ /* 0x000fe2000f8e00ff */
[----:B------:R-:W-:Y:S01]  /*0a70*/  UIADD3 UR11, UPT, UPT, -UR15, 0x20, URZ ;  /* 0x000000200f0b7890 */ /* 0x000fe2000fffe1ff */
[----:B--2---:R-:W-:Y:S01]  /*0a80*/  IMAD.MOV.U32 R3, RZ, RZ, RZ ;  /* 0x000000ffff037224 */ /* 0x004fe200078e00ff */
[----:B------:R-:W0:Y:S01]  /*0a90*/  LDCU.128 UR12, c[0x3][0xf0] ;  /* 0x00c01e00ff0c77ac */ /* 0x000e220008000c00 */
[----:B------:R-:W1:Y:S01]  /*0aa0*/  LDCU.128 UR16, c[0x3][0x100] ;  /* 0x00c02000ff1077ac */ /* 0x000e620008000c00 */
[----:B------:R-:W-:-:S04]  /*0ab0*/  UIADD3 UR25, UP0, UPT, UR25, UR26, URZ ;  /* 0x0000001a19197290 */ /* 0x000fc8000ff1e0ff */
[----:B------:R-:W-:Y:S02]  /*0ac0*/  UIADD3.X UR24, UPT, UPT, URZ, UR24, URZ, UP0, !UPT ;  /* 0x00000018ff187290 */ /* 0x000fe400087fe4ff */
[----:B------:R-:W-:-:S04]  /*0ad0*/  IMAD.U32 R22, RZ, RZ, UR25 ;  /* 0x00000019ff167e24 */ /* 0x000fc8000f8e00ff */
[----:B------:R-:W-:Y:S01]  /*0ae0*/  IMAD.U32 R2, RZ, RZ, UR24 ;  /* 0x00000018ff027e24 */ /* 0x000fe2000f8e00ff */
[----:B0-----:R-:W-:Y:S02]  /*0af0*/  UIADD3 UR12, UPT, UPT, -UR12, 0x20, URZ ;  /* 0x000000200c0c7890 */ /* 0x001fe4000fffe1ff */
[----:B------:R-:W-:Y:S02]  /*0b00*/  UIADD3 UR13, UPT, UPT, -UR13, 0x20, URZ ;  /* 0x000000200d0d7890 */ /* 0x000fe4000fffe1ff */
[----:B------:R-:W-:Y:S02]  /*0b10*/  UIADD3 UR14, UPT, UPT, -UR14, 0x20, URZ ;  /* 0x000000200e0e7890 */ /* 0x000fe4000fffe1ff */
[----:B------:R-:W-:Y:S02]  /*0b20*/  UIADD3 UR15, UPT, UPT, -UR15, 0x20, URZ ;  /* 0x000000200f0f7890 */ /* 0x000fe4000fffe1ff */
[----:B-1----:R-:W-:Y:S02]  /*0b30*/  UIADD3 UR16, UPT, UPT, -UR16, 0x20, URZ ;  /* 0x0000002010107890 */ /* 0x002fe4000fffe1ff */
[----:B------:R-:W-:-:S02]  /*0b40*/  UIADD3 UR17, UPT, UPT, -UR17, 0x20, URZ ;  /* 0x0000002011117890 */ /* 0x000fc4000fffe1ff */
[----:B------:R-:W-:Y:S02]  /*0b50*/  UIADD3 UR18, UPT, UPT, -UR18, 0x20, URZ ;  /* 0x0000002012127890 */ /* 0x000fe4000fffe1ff */
[----:B------:R-:W-:-:S12]  /*0b60*/  UIADD3 UR19, UPT, UPT, -UR19, 0x20, URZ ;  /* 0x0000002013137890 */ /* 0x000fd8000fffe1ff */
.L_x_6:
[----:B0-----:R-:W-:-:S06]  /*0b70*/  IMAD.IADD R5, R1, 0x1, R0 ;  /* 0x0000000101057824 */ /* 0x001fcc00078e0200 */
[----:B------:R-:W2:Y:S01]  /*0b80*/  LDL.U8 R5, [R5+0xa8] ;  /* 0x0000a80005057983 */ /* 0x000ea20000100000 */
[----:B------:R-:W-:Y:S01]  /*0b90*/  IMAD.IADD R6, R1, 0x1, R4 ;  /* 0x0000000101067824 */ /* 0x000fe200078e0204 */
[----:B------:R-:W-:Y:S01]  /*0ba0*/  IADD3 R0, P0, PT, R0, 0x1, RZ ;  /* 0x0000000100007810 */ /* 0x000fe20007f1e0ff */
[----:B------:R-:W-:-:S04]  /*0bb0*/  VIADD R4, R4, 0x1 ;  /* 0x0000000104047836 */ /* 0x000fc80000000000 */
[----:B------:R-:W-:Y:S01]  /*0bc0*/  IMAD.X R3, RZ, RZ, R3, P0 ;  /* 0x000000ffff037224 */ /* 0x000fe200000e0603 */
[----:B------:R-:W-:Y:S02]  /*0bd0*/  LOP3.LUT P1, RZ, R4, 0x3f, RZ, 0xc0, !PT ;  /* 0x0000003f04ff7812 */ /* 0x000fe4000782c0ff */
[----:B------:R-:W-:-:S04]  /*0be0*/  ISETP.NE.U32.AND P0, PT, R0, 0x7, PT ;  /* 0x000000070000780c */ /* 0x000fc80003f05070 */
[----:B------:R-:W-:Y:S01]  /*0bf0*/  ISETP.NE.AND.EX P0, PT, R3, RZ, PT, P0 ;  /* 0x000000ff0300720c */ /* 0x000fe20003f05300 */
[----:B--2---:R0:W-:Y:S06]  /*0c00*/  STL.U8 [R6+0x58], R5 ;  /* 0x0000580506007387 */ /* 0x0041ec0000100000 */
[----:B------:R-:W-:Y:S06]  /*0c10*/  @P1 BRA `(.L_x_5) ;  /* 0x0000001c00f81947 */ /* 0x000fec0003800000 */
[----:B------:R-:W2:Y:S01]  /*0c20*/  LDL.64 R8, [R1+0x60] ;  /* 0x0000600001087983 */ /* 0x000ea20000100a00 */
[----:B------:R-:W1:Y:S03]  /*0c30*/  LDCU.128 UR24, c[0x3][0x110] ;  /* 0x00c02200ff1877ac */ /* 0x000e660008000c00 */
[----:B0-----:R-:W3:Y:S01]  /*0c40*/  LDL.64 R4, [R1+0x58] ;  /* 0x0000580001047983 */ /* 0x001ee20000100a00 */
[----:B------:R-:W0:Y:S03]  /*0c50*/  LDCU.128 UR20, c[0x3][0x10] ;  /* 0x00c00200ff1477ac */ /* 0x000e260008000c00 */
[----:B------:R-:W4:Y:S04]  /*0c60*/  LDL.64 R12, [R1+0x68] ;  /* 0x00006800010c7983 */ /* 0x000f280000100a00 */
[----:B------:R-:W5:Y:S04]  /*0c70*/  LDL.64 R14, [R1+0x70] ;  /* 0x00007000010e7983 */ /* 0x000f680000100a00 */
[----:B------:R-:W5:Y:S04]  /*0c80*/  LDL.64 R16, [R1+0x78] ;  /* 0x0000780001107983 */ /* 0x000f680000100a00 */
[----:B------:R-:W5:Y:S01]  /*0c90*/  LDL.64 R18, [R1+0x80] ;  /* 0x0000800001127983 */ /* 0x000f620000100a00 */
[----:B--2---:R-:W-:-:S02]  /*0ca0*/  PRMT R7, R9, 0x7772, RZ ;  /* 0x0000777209077816 */ /* 0x004fc400000000ff */
[----:B------:R-:W-:Y:S02]  /*0cb0*/  PRMT R10, R9, 0x7773, RZ ;  /* 0x00007773090a7816 */ /* 0x000fe400000000ff */
[----:B---3--:R-:W-:Y:S01]  /*0cc0*/  PRMT R6, R5, 0x7772, RZ ;  /* 0x0000777205067816 */ /* 0x008fe200000000ff */
[----:B------:R-:W-:Y:S01]  /*0cd0*/  IMAD.U32 R11, R7, 0x10000, RZ ;  /* 0x00010000070b7824 */ /* 0x000fe200078e00ff */
[----:B------:R-:W-:-:S03]  /*0ce0*/  PRMT R23, R9, 0x7770, RZ ;  /* 0x0000777009177816 */ /* 0x000fc600000000ff */
[----:B------:R-:W-:Y:S01]  /*0cf0*/  IMAD.U32 R7, R6, 0x10000, RZ ;  /* 0x0001000006077824 */ /* 0x000fe200078e00ff */
[----:B------:R-:W-:Y:S02]  /*0d00*/  PRMT R6, R5, 0x7773, RZ ;  /* 0x0000777305067816 */ /* 0x000fe400000000ff */
[----:B------:R-:W-:Y:S02]  /*0d10*/  LOP3.LUT R11, R11, 0xff0000, RZ, 0xc0, !PT ;  /* 0x00ff00000b0b7812 */ /* 0x000fe400078ec0ff */
[----:B------:R-:W-:-:S03]  /*0d20*/  LOP3.LUT R7, R7, 0xff0000, RZ, 0xc0, !PT ;  /* 0x00ff000007077812 */ /* 0x000fc600078ec0ff */
[----:B------:R-:W-:Y:S01]  /*0d30*/  IMAD R10, R10, 0x1000000, R11 ;  /* 0x010000000a0a7824 */ /* 0x000fe200078e020b */
[----:B------:R-:W-:Y:S01]  /*0d40*/  PRMT R11, R9, 0x7771, RZ ;  /* 0x00007771090b7816 */ /* 0x000fe200000000ff */
[----:B------:R-:W-:Y:S01]  /*0d50*/  IMAD R6, R6, 0x1000000, R7 ;  /* 0x0100000006067824 */ /* 0x000fe200078e0207 */
[C---:B------:R-:W-:Y:S02]  /*0d60*/  PRMT R7, R5.reuse, 0x7771, RZ ;  /* 0x0000777105077816 */ /* 0x040fe400000000ff */
[----:B------:R-:W-:Y:S01]  /*0d70*/  PRMT R9, R5, 0x7770, RZ ;  /* 0x0000777005097816 */ /* 0x000fe200000000ff */
[----:B------:R-:W-:Y:S02]  /*0d80*/  IMAD.SHL.U32 R11, R11, 0x100, RZ ;  /* 0x000001000b0b7824 */ /* 0x000fe400078e00ff */
[----:B------:R-:W-:-:S03]  /*0d90*/  IMAD.SHL.U32 R5, R7, 0x100, RZ ;  /* 0x0000010007057824 */ /* 0x000fc600078e00ff */
[----:B------:R-:W-:Y:S02]  /*0da0*/  LOP3.LUT R7, R23, R10, R11, 0xfe, !PT ;  /* 0x0000000a17077212 */ /* 0x000fe400078efe0b */
[----:B------:R-:W-:Y:S01]  /*0db0*/  LOP3.LUT R5, R9, R6, R5, 0xfe, !PT ;  /* 0x0000000609057212 */ /* 0x000fe200078efe05 */
[----:B------:R-:W-:-:S05]  /*0dc0*/  IMAD.MOV.U32 R6, RZ, RZ, R8 ;  /* 0x000000ffff067224 */ /* 0x000fca00078e0008 */
[----:B------:R2:W-:Y:S04]  /*0dd0*/  STL.128 [R1], R4 ;  /* 0x0000000401007387 */ /* 0x0005e80000100c00 */
[----:B------:R-:W3:Y:S01]  /*0de0*/  LDL.128 R8, [R1] ;  /* 0x0000000001087983 */ /* 0x000ee20000100c00 */
[----:B----4-:R-:W-:Y:S02]  /*0df0*/  PRMT R23, R13, 0x7772, RZ ;  /* 0x000077720d177816 */ /* 0x010fe400000000ff */
[----:B-----5:R-:W-:-:S03]  /*0e00*/  PRMT R27, R15, 0x7772, RZ ;  /* 0x000077720f1b7816 */ /* 0x020fc600000000ff */
        /* <DEDUP_REMOVED lines=17> */
[----:B------:R-:W4:Y:S01]  /*0f20*/  LDL.128 R4, [R1+0x10] ;  /* 0x0000100001047983 */ /* 0x000f220000100c00 */
        /* <DEDUP_REMOVED lines=19> */
[----:B------:R-:W5:Y:S01]  /*1060*/  LDL.128 R12, [R1+0x20] ;  /* 0x00002000010c7983 */ /* 0x000f620000100c00 */
[----:B------:R-:W-:-:S04]  /*1070*/  LOP3.LUT R23, R21, R25, R20, 0xb8, !PT ;  /* 0x0000001915177212 */ /* 0x000fc800078eb814 */
[----:B-1----:R-:W-:Y:S01]  /*1080*/  IADD3 R23, PT, PT, R23, UR24, R24 ;  /* 0x0000001817177c10 */ /* 0x002fe2000fffe018 */
[----:B--2---:R-:W2:Y:S04]  /*1090*/  LDL.64 R18, [R1+0x90] ;  /* 0x0000900001127983 */ /* 0x004ea80000100a00 */
[----:B---3--:R-:W-:-:S05]  /*10a0*/  IMAD.IADD R23, R23, 0x1, R8 ;  /* 0x0000000117177824 */ /* 0x008fca00078e0208 */
[----:B0-----:R-:W-:Y:S02]  /*10b0*/  SHF.L.U32 R26, R23, UR20, RZ ;  /* 0x00000014171a7c19 */ /* 0x001fe400080006ff */
[----:B------:R-:W-:-:S04]  /*10c0*/  SHF.R.U32.HI R23, RZ, UR75, R23 ;  /* 0x0000004bff177c19 */ /* 0x000fc80008011617 */
[----:B------:R-:W-:-:S04]  /*10d0*/  IADD3 R26, PT, PT, R23, R26, R25 ;  /* 0x0000001a171a7210 */ /* 0x000fc80007ffe019 */
[----:B------:R-:W-:-:S04]  /*10e0*/  LOP3.LUT R28, R20, R26, R25, 0xb8, !PT ;  /* 0x0000001a141c7212 */ /* 0x000fc800078eb819 */
[----:B------:R-:W-:-:S05]  /*10f0*/  IADD3 R28, PT, PT, R28, UR25, R21 ;  /* 0x000000191c1c7c10 */ /* 0x000fca000fffe015 */
[----:B------:R-:W-:-:S05]  /*1100*/  IMAD.IADD R28, R28, 0x1, R9 ;  /* 0x000000011c1c7824 */ /* 0x000fca00078e0209 */
[----:B------:R-:W-:Y:S02]  /*1110*/  SHF.L.U32 R27, R28, UR21, RZ ;  /* 0x000000151c1b7c19 */ /* 0x000fe400080006ff */
[----:B------:R-:W-:-:S04]  /*1120*/  SHF.R.U32.HI R28, RZ, UR74, R28 ;  /* 0x0000004aff1c7c19 */ /* 0x000fc8000801161c */
[--C-:B------:R-:W-:Y:S02]  /*1130*/  IADD3 R27, PT, PT, R28, R27, R26.reuse ;  /* 0x0000001b1c1b7210 */ /* 0x100fe40007ffe01a */
[----:B------:R-:W3:Y:S02]  /*1140*/  LDL.64 R28, [R1+0x88] ;  /* 0x00008800011c7983 */ /* 0x000ee40000100a00 */
[----:B------:R-:W-:-:S04]  /*1150*/  LOP3.LUT R17, R25, R27, R26, 0xb8, !PT ;  /* 0x0000001b19117212 */ /* 0x000fc800078eb81a */
[----:B------:R-:W-:-:S05]  /*1160*/  IADD3 R17, PT, PT, R17, UR26, R20 ;  /* 0x0000001a11117c10 */ /* 0x000fca000fffe014 */
[----:B------:R-:W-:-:S05]  /*1170*/  IMAD.IADD R17, R17, 0x1, R10 ;  /* 0x0000000111117824 */ /* 0x000fca00078e020a */
[----:B------:R-:W-:Y:S02]  /*1180*/  SHF.L.U32 R30, R17, UR22, RZ ;  /* 0x00000016111e7c19 */ /* 0x000fe400080006ff */
[----:B------:R-:W-:-:S04]  /*1190*/  SHF.R.U32.HI R17, RZ, UR73, R17 ;  /* 0x00000049ff117c19 */ /* 0x000fc80008011611 */
[----:B------:R-:W-:-:S04]  /*11a0*/  IADD3 R30, PT, PT, R17, R30, R27 ;  /* 0x0000001e111e7210 */ /* 0x000fc80007ffe01b */
[----:B------:R-:W-:-:S04]  /*11b0*/  LOP3.LUT R16, R26, R30, R27, 0xb8, !PT ;  /* 0x0000001e1a107212 */ /* 0x000fc800078eb81b */
[----:B------:R-:W-:Y:S01]  /*11c0*/  IADD3 R16, PT, PT, R16, UR27, R25 ;  /* 0x0000001b10107c10 */ /* 0x000fe2000fffe019 */
[----:B------:R-:W0:Y:S04]  /*11d0*/  LDCU.128 UR24, c[0x3][0x120] ;  /* 0x00c02400ff1877ac */ /* 0x000e280008000c00 */
[----:B------:R-:W-:-:S05]  /*11e0*/  IMAD.IADD R16, R16, 0x1, R11 ;  /* 0x0000000110107824 */ /* 0x000fca00078e020b */
[----:B------:R-:W-:Y:S01]  /*11f0*/  SHF.L.U32 R17, R16, UR23, RZ ;  /* 0x0000001710117c19 */ /* 0x000fe200080006ff */
[----:B------:R-:W1:Y:S01]  /*1200*/  LDCU.128 UR20, c[0x3][0x20] ;  /* 0x00c00400ff1477ac */ /* 0x000e620008000c00 */
[----:B------:R-:W-:-:S04]  /*1210*/  SHF.R.U32.HI R16, RZ, UR72, R16 ;  /* 0x00000048ff107c19 */ /* 0x000fc80008011610 */
[----:B------:R-:W-:-:S04]  /*1220*/  IADD3 R16, PT, PT, R16, R17, R30 ;  /* 0x0000001110107210 */ /* 0x000fc80007ffe01e */
[----:B------:R-:W-:-:S04]  /*1230*/  LOP3.LUT R17, R27, R16, R30, 0xb8, !PT ;  /* 0x000000101b117212 */ /* 0x000fc800078eb81e */
[----:B0-----:R-:W-:-:S05]  /*1240*/  IADD3 R17, PT, PT, R17, UR24, R26 ;  /* 0x0000001811117c10 */ /* 0x001fca000fffe01a */
[----:B----4-:R-:W-:-:S05]  /*1250*/  IMAD.IADD R17, R17, 0x1, R4 ;  /* 0x0000000111117824 */ /* 0x010fca00078e0204 */
[----:B-1----:R-:W-:Y:S02]  /*1260*/  SHF.L.U32 R23, R17, UR20, RZ ;  /* 0x0000001411177c19 */ /* 0x002fe400080006ff */
[----:B------:R-:W-:-:S04]  /*1270*/  SHF.R.U32.HI R17, RZ, UR71, R17 ;  /* 0x00000047ff117c19 */ /* 0x000fc80008011611 */
[----:B------:R-:W-:-:S04]  /*1280*/  IADD3 R17, PT, PT, R17, R23, R16 ;  /* 0x0000001711117210 */ /* 0x000fc80007ffe010 */
[----:B------:R-:W-:-:S04]  /*1290*/  LOP3.LUT R26, R30, R17, R16, 0xb8, !PT ;  /* 0x000000111e1a7212 */ /* 0x000fc800078eb810 */
[----:B------:R-:W-:-:S05]  /*12a0*/  IADD3 R26, PT, PT, R26, UR25, R27 ;  /* 0x000000191a1a7c10 */ /* 0x000fca000fffe01b */
[----:B------:R-:W-:-:S05]  /*12b0*/  IMAD.IADD R26, R26, 0x1, R5 ;  /* 0x000000011a1a7824 */ /* 0x000fca00078e0205 */
[----:B------:R-:W-:Y:S02]  /*12c0*/  SHF.L.U32 R32, R26, UR21, RZ ;  /* 0x000000151a207c19 */ /* 0x000fe400080006ff */
        /* <DEDUP_REMOVED lines=17> */
[----:B-1----:R-:W-:-:S05]  /*13e0*/  IADD3 R17, PT, PT, R26, UR20, R17 ;  /* 0x000000141a117c10 */ /* 0x002fca000fffe011 */
[----:B-----5:R-:W-:-:S05]  /*13f0*/  IMAD.IADD R17, R17, 0x1, R12 ;  /* 0x0000000111117824 */ /* 0x020fca00078e020c */
        /* <DEDUP_REMOVED lines=22> */
[----:B------:R-:W-:Y:S02]  /*1560*/  IADD3 R27, PT, PT, R16, R27, R30 ;  /* 0x0000001b101b7210 */ /* 0x000fe40007ffe01e */
[----:B---3--:R-:W-:-:S05]  /*1570*/  PRMT R16, R29, 0x7772, RZ ;  /* 0x000077721d107816 */ /* 0x008fca00000000ff */
[----:B------:R-:W-:-:S05]  /*1580*/  IMAD.U32 R16, R16, 0x10000, RZ ;  /* 0x0001000010107824 */ /* 0x000fca00078e00ff */
[----:B------:R-:W-:Y:S02]  /*1590*/  LOP3.LUT R17, R16, 0xff0000, RZ, 0xc0, !PT ;  /* 0x00ff000010117812 */ /* 0x000fe400078ec0ff */
[----:B------:R-:W-:-:S05]  /*15a0*/  PRMT R16, R29, 0x7773, RZ ;  /* 0x000077731d107816 */ /* 0x000fca00000000ff */
[----:B------:R-:W-:Y:S01]  /*15b0*/  IMAD R17, R16, 0x1000000, R17 ;  /* 0x0100000010117824 */ /* 0x000fe200078e0211 */
[C---:B------:R-:W-:Y:S02]  /*15c0*/  PRMT R16, R29.reuse, 0x7771, RZ ;  /* 0x000077711d107816 */ /* 0x040fe400000000ff */
[----:B------:R-:W-:-:S03]  /*15d0*/  PRMT R29, R29, 0x7770, RZ ;  /* 0x000077701d1d7816 */ /* 0x000fc600000000ff */
[----:B------:R-:W-:-:S05]  /*15e0*/  IMAD.SHL.U32 R16, R16, 0x100, RZ ;  /* 0x0000010010107824 */ /* 0x000fca00078e00ff */
[----:B------:R-:W-:Y:S02]  /*15f0*/  LOP3.LUT R17, R29, R17, R16, 0xfe, !PT ;  /* 0x000000111d117212 */ /* 0x000fe400078efe10 */
[----:B--2---:R-:W-:-:S05]  /*1600*/  PRMT R16, R19, 0x7772, RZ ;  /* 0x0000777213107816 */ /* 0x004fca00000000ff */
        /* <DEDUP_REMOVED lines=8> */
[----:B------:R-:W-:-:S04]  /*1690*/  LOP3.LUT R23, R31, R27, R30, 0xb8, !PT ;  /* 0x0000001b1f177212 */ /* 0x000fc800078eb81e */
[----:B0-----:R-:W-:-:S05]  /*16a0*/  IADD3 R23, PT, PT, R23, UR20, R26 ;  /* 0x0000001417177c10 */ /* 0x001fca000fffe01a */
[----:B------:R-:W-:-:S05]  /*16b0*/  IMAD.IADD R23, R23, 0x1, R28 ;  /* 0x0000000117177824 */ /* 0x000fca00078e021c */
[----:B-1----:R-:W-:Y:S02]  /*16c0*/  SHF.L.U32 R26, R23, UR24, RZ ;  /* 0x00000018171a7c19 */ /* 0x002fe400080006ff */
[----:B------:R-:W-:-:S04]  /*16d0*/  SHF.R.U32.HI R23, RZ, UR63, R23 ;  /* 0x0000003fff177c19 */ /* 0x000fc80008011617 */
[----:B------:R-:W-:-:S04]  /*16e0*/  IADD3 R23, PT, PT, R23, R26, R27 ;  /* 0x0000001a17177210 */ /* 0x000fc80007ffe01b */
[----:B------:R-:W-:-:S04]  /*16f0*/  LOP3.LUT R26, R30, R23, R27, 0xb8, !PT ;  /* 0x000000171e1a7212 */ /* 0x000fc800078eb81b */
[----:B------:R-:W-:Y:S01]  /*1700*/  IADD3 R26, PT, PT, R26, UR21, R31 ;  /* 0x000000151a1a7c10 */ /* 0x000fe2000fffe01f */
[----:B------:R-:W-:-:S04]  /*1710*/  IMAD.MOV.U32 R16, RZ, RZ, R28 ;  /* 0x000000ffff107224 */ /* 0x000fc800078e001c */
[----:B------:R-:W-:Y:S01]  /*1720*/  IMAD.IADD R26, R26, 0x1, R17 ;  /* 0x000000011a1a7824 */ /* 0x000fe200078e0211 */
[----:B------:R0:W-:Y:S04]  /*1730*/  STL.128 [R1+0x30], R16 ;  /* 0x0000301001007387 */ /* 0x0001e80000100c00 */
        /* <DEDUP_REMOVED lines=19> */
[----:B------:R-:W-:-:S05]  /*1870*/  IMAD.IADD R30, R30, 0x1, R9 ;  /* 0x000000011e1e7824 */ /* 0x000fca00078e0209 */
        /* <DEDUP_REMOVED lines=207> */
[----:B------:R-:W-:-:S05]  /*2570*/  IMAD.IADD R23, R8, 0x1, R23 ;  /* 0x0000000108177824 */ /* 0x000fca00078e0217 */
        /* <DEDUP_REMOVED lines=98> */
[----:B------:R-:W-:Y:S01]  /*2ba0*/  IADD3 R6, PT, PT, R6, R8, R7 ;  /* 0x0000000806067210 */ /* 0x000fe20007ffe007 */
[----:B------:R-:W-:Y:S02]  /*2bb0*/  IMAD.IADD R21, R21, 0x1, R4 ;  /* 0x0000000115157824 */ /* 0x000fe400078e0204 */
[----:B------:R-:W-:Y:S02]  /*2bc0*/  IMAD.IADD R24, R24, 0x1, R5 ;  /* 0x0000000118187824 */ /* 0x000fe400078e0205 */
[----:B------:R-:W-:Y:S02]  /*2bd0*/  IMAD.IADD R20, R20, 0x1, R7 ;  /* 0x0000000114147824 */ /* 0x000fe400078e0207 */
[----:B------:R-:W-:Y:S02]  /*2be0*/  IMAD.IADD R25, R25, 0x1, R6 ;  /* 0x0000000119197824 */ /* 0x000fe400078e0206 */
[----:B------:R-:W-:-:S07]  /*2bf0*/  IMAD.MOV.U32 R4, RZ, RZ, RZ ;  /* 0x000000ffff047224 */ /* 0x000fce00078e00ff */
.L_x_5:
[----:B------:R-:W-:Y:S05]  /*2c00*/  @P0 BRA `(.L_x_6) ;  /* 0xffffffdc00d80947 */ /* 0x000fea000383ffff */
[----:B------:R-:W-:Y:S01]  /*2c10*/  IMAD.MOV.U32 R4, RZ, RZ, 0x38 ;  /* 0x00000038ff047424 */ /* 0x000fe200078e00ff */
[----:B------:R1:W-:Y:S01]  /*2c20*/  STL.64 [R1+0x48], R24 ;  /* 0x0000481801007387 */ /* 0x0003e20000100a00 */
[----:B0-----:R-:W-:Y:S01]  /*2c30*/  IMAD.MOV.U32 R5, RZ, RZ, 0x0 ;  /* 0x00000000ff057424 */ /* 0x001fe200078e00ff */
[----:B------:R-:W0:Y:S01]  /*2c40*/  LDCU.128 UR64, c[0x3][0x10] ;  /* 0x00c00200ff4077ac */ /* 0x000e220008000c00 */
[----:B------:R-:W-:Y:S01]  /*2c50*/  IMAD.MOV.U32 R0, RZ, RZ, 0x7 ;  /* 0x00000007ff007424 */ /* 0x000fe200078e00ff */
[----:B------:R1:W-:Y:S01]  /*2c60*/  STL.64 [R1+0x50], R20 ;  /* 0x0000501401007387 */ /* 0x0003e20000100a00 */
[----:B------:R-:W2:Y:S03]  /*2c70*/  LDCU.128 UR60, c[0x3][0x20] ;  /* 0x00c00400ff3c77ac */ /* 0x000ea60008000c00 */
[----:B------:R1:W-:Y:S01]  /*2c80*/  STL.64 [R1+0x40], R4 ;  /* 0x0000400401007387 */ /* 0x0003e20000100a00 */
[----:B------:R-:W3:Y:S01]  /*2c90*/  LDCU.128 UR56, c[0x3][0x30] ;  /* 0x00c00600ff3877ac */ /* 0x000ee20008000c00 */
[----:B------:R-:W4:Y:S01]  /*2ca0*/  LDCU.128 UR52, c[0x3][0x40] ;  /* 0x00c00800ff3477ac */ /* 0x000f220008000c00 */
[----:B------:R-:W0:Y:S01]  /*2cb0*/  LDCU.128 UR48, c[0x3][0x50] ;  /* 0x00c00a00ff3077ac */ /* 0x000e220008000c00 */
        /* <DEDUP_REMOVED lines=10> */
[----:B------:R-:W-:Y:S01]  /*2d60*/  UMOV UR4, URZ ;  /* 0x000000ff00047c82 */ /* 0x000fe20008000000 */
[----:B-12---:R-:W-:-:S05]  /*2d70*/  UMOV UR5, URZ ;  /* 0x000000ff00057c82 */ /* 0x006fca0008000000 */
.L_x_8:
[----:B-1----:R-:W1:Y:S01]  /*2d80*/  LDCU.U8 UR6, c[0x3][UR4+0x210] ;  /* 0x00c04200040677ac */ /* 0x002e620008000000 */
[----:B------:R-:W-:Y:S02]  /*2d90*/  IMAD.IADD R3, R1, 0x1, R0 ;  /* 0x0000000101037824 */ /* 0x000fe400078e0200 */
[----:B------:R-:W-:Y:S01]  /*2da0*/  VIADD R0, R0, 0x1 ;  /* 0x0000000100007836 */ /* 0x000fe20000000000 */
[----:B------:R-:W-:-:S04]  /*2db0*/  UIADD3 UR4, UP0, UPT, UR4, 0x1, URZ ;  /* 0x0000000104047890 */ /* 0x000fc8000ff1e0ff */
[----:B------:R-:W-:Y:S01]  /*2dc0*/  LOP3.LUT P0, RZ, R0, 0x3f, RZ, 0xc0, !PT ;  /* 0x0000003f00ff7812 */ /* 0x000fe2000780c0ff */
[----:B------:R-:W-:Y:S02]  /*2dd0*/  UIADD3.X UR5, UPT, UPT, URZ, UR5, URZ, UP0, !UPT ;  /* 0x00000005ff057290 */ /* 0x000fe400087fe4ff */
[----:B------:R-:W-:-:S04]  /*2de0*/  UISETP.NE.U32.AND UP0, UPT, UR4, 0x31, UPT ;  /* 0x000000310400788c */ /* 0x000fc8000bf05070 */
[----:B------:R-:W-:Y:S01]  /*2df0*/  UISETP.NE.AND.EX UP0, UPT, UR5, URZ, UPT, UP0 ;  /* 0x000000ff0500728c */ /* 0x000fe2000bf05300 */
[----:B-1----:R-:W-:-:S05]  /*2e00*/  IMAD.U32 R4, RZ, RZ, UR6 ;  /* 0x00000006ff047e24 */ /* 0x002fca000f8e00ff */
[----:B------:R1:W-:Y:S01]  /*2e10*/  STL.U8 [R3+0x58], R4 ;  /* 0x0000580403007387 */ /* 0x0003e20000100000 */
[----:B------:R-:W-:Y:S05]  /*2e20*/  @P0 BRA `(.L_x_7) ;  /* 0x0000002000bc0947 */ /* 0x000fea0003800000 */
[----:B------:R-:W1:Y:S01]  /*2e30*/  LDL.64 R10, [R1+0x60] ;  /* 0x00006000010a7983 */ /* 0x000e620000100a00 */
[----:B------:R-:W2:Y:S03]  /*2e40*/  LDCU.128 UR68, c[0x3][0x110] ;  /* 0x00c02200ff4477ac */ /* 0x000ea60008000c00 */
[----:B------:R-:W5:Y:S04]  /*2e50*/  LDL.64 R8, [R1+0x58] ;  /* 0x0000580001087983 */ /* 0x000f680000100a00 */
[----:B------:R-:W3:Y:S04]  /*2e60*/  LDL.64 R12, [R1+0x68] ;  /* 0x00006800010c7983 */ /* 0x000ee80000100a00 */
[----:B------:R-:W4:Y:S04]  /*2e70*/  LDL.64 R14, [R1+0x70] ;  /* 0x00007000010e7983 */ /* 0x000f280000100a00 */
[----:B------:R-:W2:Y:S04]  /*2e80*/  LDL.64 R18, [R1+0x78] ;  /* 0x0000780001127983 */ /* 0x000ea80000100a00 */
[----:B------:R-:W2:Y:S01]  /*2e90*/  LDL.64 R16, [R1+0x80] ;  /* 0x0000800001107983 */ /* 0x000ea20000100a00 */
[----:B0-----:R-:W-:Y:S01]  /*2ea0*/  UIADD3 UR6, UPT, UPT, -UR64, 0x20, URZ ;  /* 0x0000002040067890 */ /* 0x001fe2000fffe1ff */
[----:B------:R-:W0:Y:S01]  /*2eb0*/  LDCU.128 UR72, c[0x3][0x100] ;  /* 0x00c02000ff4877ac */ /* 0x000e220008000c00 */
[----:B-1----:R-:W-:-:S02]  /*2ec0*/  PRMT R3, R11, 0x7772, RZ ;  /* 0x000077720b037816 */ /* 0x002fc400000000ff */
[----:B------:R-:W-:Y:S02]  /*2ed0*/  PRMT R4, R11, 0x7773, RZ ;  /* 0x000077730b047816 */ /* 0x000fe400000000ff */
[----:B-----5:R-:W-:Y:S01]  /*2ee0*/  PRMT R0, R9, 0x7772, RZ ;  /* 0x0000777209007816 */ /* 0x020fe200000000ff */
[----:B------:R-:W-:-:S04]  /*2ef0*/  IMAD.U32 R5, R3, 0x10000, RZ ;  /* 0x0001000003057824 */ /* 0x000fc800078e00ff */
        /* <DEDUP_REMOVED lines=24> */
[----:B-1----:R-:W-:Y:S01]  /*3080*/  PRMT R8, R15, 0x7771, RZ ;  /* 0x000077710f087816 */ /* 0x002fe200000000ff */
        /* <DEDUP_REMOVED lines=11> */
[----:B--2---:R-:W-:Y:S01]  /*3140*/  PRMT R0, R19, 0x7772, RZ ;  /* 0x0000777213007816 */ /* 0x004fe200000000ff */
[----:B------:R-:W-:Y:S01]  /*3150*/  IMAD.MOV.U32 R28, RZ, RZ, R18 ;  /* 0x000000ffff1c7224 */ /* 0x000fe200078e0012 */
[----:B------:R-:W-:Y:S01]  /*3160*/  PRMT R23, R17, 0x7772, RZ ;  /* 0x0000777211177816 */ /* 0x000fe200000000ff */
[----:B------:R-:W-:Y:S01]  /*3170*/  IMAD.MOV.U32 R30, RZ, RZ, R16 ;  /* 0x000000ffff1e7224 */ /* 0x000fe200078e0010 */
[C---:B------:R-:W-:Y:S01]  /*3180*/  PRMT R29, R19.reuse, 0x7770, RZ ;  /* 0x00007770131d7816 */ /* 0x040fe200000000ff */
[----:B------:R-:W-:Y:S01]  /*3190*/  IMAD.U32 R3, R0, 0x10000, RZ ;  /* 0x0001000000037824 */ /* 0x000fe200078e00ff */
[----:B------:R-:W-:Y:S01]  /*31a0*/  PRMT R0, R19, 0x7773, RZ ;  /* 0x0000777313007816 */ /* 0x000fe200000000ff */
[----:B------:R-:W-:Y:S01]  /*31b0*/  IMAD.U32 R26, R23, 0x10000, RZ ;  /* 0x00010000171a7824 */ /* 0x000fe200078e00ff */
[----:B------:R-:W-:-:S02]  /*31c0*/  PRMT R23, R17, 0x7773, RZ ;  /* 0x0000777311177816 */ /* 0x000fc400000000ff */
        /* <DEDUP_REMOVED lines=8> */
[----:B------:R-:W2:Y:S01]  /*3250*/  LDL.64 R16, [R1+0x88] ;  /* 0x0000880001107983 */ /* 0x000ea20000100a00 */
[----:B------:R-:W-:-:S03]  /*3260*/  IMAD.SHL.U32 R3, R3, 0x100, RZ ;  /* 0x0000010003037824 */ /* 0x000fc600078e00ff */
[----:B------:R-:W-:Y:S01]  /*3270*/  LOP3.LUT R31, R31, R23, R12, 0xfe, !PT ;  /* 0x000000171f1f7212 */ /* 0x000fe200078efe0c */
[----:B------:R-:W4:Y:S01]  /*3280*/  LDL.64 R18, [R1+0x90] ;  /* 0x0000900001127983 */ /* 0x000f220000100a00 */
[----:B------:R-:W-:-:S05]  /*3290*/  LOP3.LUT R29, R29, R0, R3, 0xfe, !PT ;  /* 0x000000001d1d7212 */ /* 0x000fca00078efe03 */
[----:B------:R1:W-:Y:S04]  /*32a0*/  STL.128 [R1+0x20], R28 ;  /* 0x0000201c01007387 */ /* 0x0003e80000100c00 */
[----:B------:R-:W2:Y:S01]  /*32b0*/  LDL.128 R12, [R1+0x20] ;  /* 0x00002000010c7983 */ /* 0x000ea20000100c00 */
[----:B------:R-:W-:-:S04]  /*32c0*/  LOP3.LUT R3, R21, R25, R20, 0xb8, !PT ;  /* 0x0000001915037212 */ /* 0x000fc800078eb814 */
[----:B------:R-:W-:-:S05]  /*32d0*/  IADD3 R3, PT, PT, R3, UR68, R24 ;  /* 0x0000004403037c10 */ /* 0x000fca000fffe018 */
[----:B-----5:R-:W-:-:S05]  /*32e0*/  IMAD.IADD R0, R3, 0x1, R4 ;  /* 0x0000000103007824 */ /* 0x020fca00078e0204 */
[----:B------:R-:W-:Y:S02]  /*32f0*/  SHF.L.U32 R26, R0, UR64, RZ ;  /* 0x00000040001a7c19 */ /* 0x000fe400080006ff */
[----:B------:R-:W-:-:S04]  /*3300*/  SHF.R.U32.HI R0, RZ, UR6, R0 ;  /* 0x00000006ff007c19 */ /* 0x000fc80008011600 */
[----:B------:R-:W-:-:S04]  /*3310*/  IADD3 R0, PT, PT, R0, R26, R25 ;  /* 0x0000001a00007210 */ /* 0x000fc80007ffe019 */
[----:B------:R-:W-:-:S04]  /*3320*/  LOP3.LUT R26, R20, R0, R25, 0xb8, !PT ;  /* 0x00000000141a7212 */ /* 0x000fc800078eb819 */
[----:B------:R-:W-:Y:S01]  /*3330*/  IADD3 R26, PT, PT, R26, UR69, R21 ;  /* 0x000000451a1a7c10 */ /* 0x000fe2000fffe015 */
[----:B------:R-:W-:-:S04]  /*3340*/  UIADD3 UR6, UPT, UPT, -UR65, 0x20, URZ ;  /* 0x0000002041067890 */ /* 0x000fc8000fffe1ff */
[----:B------:R-:W-:-:S05]  /*3350*/  IMAD.IADD R26, R26, 0x1, R5 ;  /* 0x000000011a1a7824 */ /* 0x000fca00078e0205 */
        /* <DEDUP_REMOVED lines=10> */
[----:B-1----:R-:W-:-:S04]  /*3400*/  LOP3.LUT R28, R0, R26, R3, 0xb8, !PT ;  /* 0x0000001a001c7212 */ /* 0x002fc800078eb803 */
[----:B------:R-:W-:Y:S01]  /*3410*/  IADD3 R28, PT, PT, R28, UR71, R25 ;  /* 0x000000471c1c7c10 */ /* 0x000fe2000fffe019 */
[----:B------:R-:W-:Y:S01]  /*3420*/  UIADD3 UR6, UPT, UPT, -UR67, 0x20, URZ ;  /* 0x0000002043067890 */ /* 0x000fe2000fffe1ff */
[----:B------:R-:W1:Y:S03]  /*3430*/  LDCU.128 UR68, c[0x3][0x120] ;  /* 0x00c02400ff4477ac */ /* 0x000e660008000c00 */
[----:B------:R-:W-:-:S05]  /*3440*/  IMAD.IADD R28, R28, 0x1, R7 ;  /* 0x000000011c1c7824 */ /* 0x000fca00078e0207 */
[----:B------:R-:W-:Y:S02]  /*3450*/  SHF.L.U32 R23, R28, UR67, RZ ;  /* 0x000000431c177c19 */ /* 0x000fe400080006ff */
[----:B------:R-:W-:-:S04]  /*3460*/  SHF.R.U32.HI R28, RZ, UR6, R28 ;  /* 0x00000006ff1c7c19 */ /* 0x000fc8000801161c */
[----:B------:R-:W-:-:S04]  /*3470*/  IADD3 R23, PT, PT, R28, R23, R26 ;  /* 0x000000171c177210 */ /* 0x000fc80007ffe01a */
[----:B------:R-:W-:-:S04]  /*3480*/  LOP3.LUT R27, R3, R23, R26, 0xb8, !PT ;  /* 0x00000017031b7212 */ /* 0x000fc800078eb81a */
[----:B-1----:R-:W-:Y:S01]  /*3490*/  IADD3 R27, PT, PT, R27, UR68, R0 ;  /* 0x000000441b1b7c10 */ /* 0x002fe2000fffe000 */
[----:B------:R-:W-:-:S04]  /*34a0*/  UIADD3 UR6, UPT, UPT, -UR60, 0x20, URZ ;  /* 0x000000203c067890 */ /* 0x000fc8000fffe1ff */
[----:B---3--:R-:W-:-:S05]  /*34b0*/  IMAD.IADD R27, R27, 0x1, R8 ;  /* 0x000000011b1b7824 */ /* 0x008fca00078e0208 */
        /* <DEDUP_REMOVED lines=28> */
[----:B--2---:R-:W-:-:S05]  /*3680*/  IMAD.IADD R27, R27, 0x1, R12 ;  /* 0x000000011b1b7824 */ /* 0x004fca00078e020c */
        /* <DEDUP_REMOVED lines=28> */
[----:B------:R-:W-:Y:S01]  /*3850*/  IMAD.IADD R27, R23, 0x1, R16 ;  /* 0x00000001171b7824 */ /* 0x000fe200078e0210 */
[----:B------:R-:W-:-:S04]  /*3860*/  PRMT R23, R17, 0x7772, RZ ;  /* 0x0000777211177816 */ /* 0x000fc800000000ff */
[----:B------:R-:W-:Y:S02]  /*3870*/  SHF.L.U32 R29, R27, UR52, RZ ;  /* 0x000000341b1d7c19 */ /* 0x000fe400080006ff */
[----:B------:R-:W-:Y:S01]  /*3880*/  SHF.R.U32.HI R28, RZ, UR6, R27 ;  /* 0x00000006ff1c7c19 */ /* 0x000fe2000801161b */
[----:B------:R-:W-:-:S03]  /*3890*/  IMAD.U32 R27, R23, 0x10000, RZ ;  /* 0x00010000171b7824 */ /* 0x000fc600078e00ff */
[----:B------:R-:W-:Y:S02]  /*38a0*/  IADD3 R23, PT, PT, R28, R29, R26 ;  /* 0x0000001d1c177210 */ /* 0x000fe40007ffe01a */
        /* <DEDUP_REMOVED lines=8> */
[----:B------:R-:W-:Y:S01]  /*3930*/  IADD3 R28, PT, PT, R28, UR69, R3 ;  /* 0x000000451c1c7c10 */ /* 0x000fe2000fffe003 */
[----:B------:R-:W-:-:S04]  /*3940*/  UIADD3 UR6, UPT, UPT, -UR53, 0x20, URZ ;  /* 0x0000002035067890 */ /* 0x000fc8000fffe1ff */
[----:B------:R-:W-:Y:S01]  /*3950*/  IMAD.IADD R28, R28, 0x1, R17 ;  /* 0x000000011c1c7824 */ /* 0x000fe200078e0211 */
[----:B----4-:R-:W-:-:S04]  /*3960*/  PRMT R3, R19, 0x7772, RZ ;  /* 0x0000777213037816 */ /* 0x010fc800000000ff */
[----:B------:R-:W-:Y:S02]  /*3970*/  SHF.L.U32 R30, R28, UR53, RZ ;  /* 0x000000351c1e7c19 */ /* 0x000fe400080006ff */
[----:B------:R-:W-:-:S04]  /*3980*/  SHF.R.U32.HI R27, RZ, UR6, R28 ;  /* 0x00000006ff1b7c19 */ /* 0x000fc8000801161c */
[----:B------:R-:W-:Y:S01]  /*3990*/  IADD3 R27, PT, PT, R27, R30, R23 ;  /* 0x0000001e1b1b7210 */ /* 0x000fe20007ffe017 */
[----:B------:R-:W-:-:S03]  /*39a0*/  IMAD.U32 R3, R3, 0x10000, RZ ;  /* 0x0001000003037824 */ /* 0x000fc600078e00ff */
[----:B------:R-:W-:Y:S02]  /*39b0*/  LOP3.LUT R29, R26, R27, R23, 0xb8, !PT ;  /* 0x0000001b1a1d7212 */ /* 0x000fe400078eb817 */
[----:B------:R-:W-:Y:S02]  /*39c0*/  LOP3.LUT R3, R3, 0xff0000, RZ, 0xc0, !PT ;  /* 0x00ff000003037812 */ /* 0x000fe400078ec0ff */
[----:B------:R-:W-:Y:S02]  /*39d0*/  IADD3 R29, PT, PT, R29, UR70, R0 ;  /* 0x000000461d1d7c10 */ /* 0x000fe4000fffe000 */
[----:B------:R-:W-:-:S05]  /*39e0*/  PRMT R0, R19, 0x7773, RZ ;  /* 0x0000777313007816 */ /* 0x000fca00000000ff */
[----:B------:R-:W-:Y:S01]  /*39f0*/  IMAD R3, R0, 0x1000000, R3 ;  /* 0x0100000000037824 */ /* 0x000fe200078e0203 */
[C---:B------:R-:W-:Y:S01]  /*3a00*/  PRMT R0, R19.reuse, 0x7771, RZ ;  /* 0x0000777113007816 */ /* 0x040fe200000000ff */
[----:B------:R-:W-:Y:S01]  /*3a10*/  UIADD3 UR6, UPT, UPT, -UR54, 0x20, URZ ;  /* 0x0000002036067890 */ /* 0x000fe2000fffe1ff */
[----:B------:R-:W-:Y:S01]  /*3a20*/  PRMT R19, R19, 0x7770, RZ ;  /* 0x0000777013137816 */ /* 0x000fe200000000ff */
[----:B------:R-:W-:Y:S02]  /*3a30*/  IMAD.IADD R29, R29, 0x1, R18 ;  /* 0x000000011d1d7824 */ /* 0x000fe400078e0212 */
[----:B------:R-:W-:-:S05]  /*3a40*/  IMAD.SHL.U32 R0, R0, 0x100, RZ ;  /* 0x0000010000007824 */ /* 0x000fca00078e00ff */
[----:B------:R-:W-:Y:S02]  /*3a50*/  LOP3.LUT R19, R19, R3, R0, 0xfe, !PT ;  /* 0x0000000313137212 */ /* 0x000fe400078efe00 */
        /* <DEDUP_REMOVED lines=262> */
[----:B------:R-:W-:Y:S01]  /*4ac0*/  SHF.R.U32.HI R23, RZ, UR6, R23 ;  /* 0x00000006ff177c19 */ /* 0x000fe20008011617 */
[----:B------:R1:W-:Y:S03]  /*4ad0*/  STL.128 [R1+0x30], R16 ;  /* 0x0000301001007387 */ /* 0x0003e60000100c00 */
[----:B------:R-:W-:Y:S01]  /*4ae0*/  IADD3 R0, PT, PT, R23, R0, R11 ;  /* 0x0000000017007210 */ /* 0x000fe20007ffe00b */
[----:B------:R-:W-:-:S03]  /*4af0*/  UIADD3 UR6, UPT, UPT, -UR19, 0x20, URZ ;  /* 0x0000002013067890 */ /* 0x000fc6000fffe1ff */
[----:B-1----:R-:W-:-:S04]  /*4b00*/  LOP3.LUT R18, R11, R0, R4, 0x2d, !PT ;  /* 0x000000000b127212 */ /* 0x002fc800078e2d04 */
[----:B------:R-:W-:Y:S01]  /*4b10*/  IADD3 R18, PT, PT, R18, UR71, R3 ;  /* 0x0000004712127c10 */ /* 0x000fe2000fffe003 */
[----:B------:R-:W1:Y:S04]  /*4b20*/  LDCU.128 UR68, c[0x3][0x1e0] ;  /* 0x00c03c00ff4477ac */ /* 0x000e680008000c00 */
        /* <DEDUP_REMOVED lines=59> */
[----:B------:R-:W-:Y:S02]  /*4ee0*/  SHF.R.U32.HI R7, RZ, UR6, R10 ;  /* 0x00000006ff077c19 */ /* 0x000fe4000801160a */
[----:B------:R-:W-:-:S04]  /*4ef0*/  SHF.L.U32 R3, R10, UR11, RZ ;  /* 0x0000000b0a037c19 */ /* 0x000fc800080006ff */
[----:B------:R-:W-:-:S04]  /*4f00*/  IADD3 R3, PT, PT, R7, R3, R0 ;  /* 0x0000000307037210 */ /* 0x000fc80007ffe000 */
[----:B------:R-:W-:-:S04]  /*4f10*/  LOP3.LUT R7, R0, R3, R5, 0x2d, !PT ;  /* 0x0000000300077212 */ /* 0x000fc800078e2d05 */
[----:B-1----:R-:W-:Y:S01]  /*4f20*/  IADD3 R7, PT, PT, R7, UR68, R4 ;  /* 0x0000004407077c10 */ /* 0x002fe2000fffe004 */
[----:B0-----:R-:W-:-:S04]  /*4f30*/  UIADD3 UR6, UPT, UPT, -UR72, 0x20, URZ ;  /* 0x0000002048067890 */ /* 0x001fc8000fffe1ff */
        /* <DEDUP_REMOVED lines=30> */
.L_x_7:
[----:B------:R-:W-:Y:S05]  /*5120*/  BRA.U UP0, `(.L_x_8) ;  /* 0xffffffdd00147547 */ /* 0x000fea000b83ffff */
[----:B------:R-:W1:Y:S01]  /*5130*/  LDL.64 R10, [R1+0x60] ;  /* 0x00006000010a7983 */ /* 0x000e620000100a00 */
[----:B------:R-:W2:Y:S03]  /*5140*/  LDCU.128 UR4, c[0x3][0x110] ;  /* 0x00c02200ff0477ac */ /* 0x000ea60008000c00 */
[----:B------:R-:W5:Y:S01]  /*5150*/  LDL.64 R8, [R1+0x58] ;  /* 0x0000580001087983 */ /* 0x000f620000100a00 */
[----:B0-----:R-:W0:Y:S03]  /*5160*/  LDCU.128 UR8, c[0x3][0x10] ;  /* 0x00c00200ff0877ac */ /* 0x001e260008000c00 */
[----:B------:R-:W3:Y:S01]  /*5170*/  LDL.64 R12, [R1+0x68] ;  /* 0x00006800010c7983 */ /* 0x000ee20000100a00 */
[----:B------:R-:W4:Y:S03]  /*5180*/  LDCU.128 UR12, c[0x3][0x120] ;  /* 0x00c02400ff0c77ac */ /* 0x000f260008000c00 */
[----:B------:R-:W2:Y:S01]  /*5190*/  LDL.64 R14, [R1+0x70] ;  /* 0x00007000010e7983 */ /* 0x000ea20000100a00 */
[----:B------:R-:W4:Y:S03]  /*51a0*/  LDCU.128 UR16, c[0x3][0x20] ;  /* 0x00c00400ff1077ac */ /* 0x000f260008000c00 */
[----:B------:R-:W4:Y:S01]  /*51b0*/  LDL.64 R18, [R1+0x78] ;  /* 0x0000780001127983 */ /* 0x000f220000100a00 */
[----:B------:R-:W0:Y:S03]  /*51c0*/  LDCU.64 UR38, c[0x4][URZ] ;  /* 0x01000000ff2677ac */ /* 0x000e260008000a00 */
[----:B------:R-:W4:Y:S01]  /*51d0*/  LDL.64 R16, [R1+0x80] ;  /* 0x0000800001107983 */ /* 0x000f220000100a00 */
        /* <DEDUP_REMOVED lines=21> */
[----:B--2---:R-:W-:-:S03]  /*5330*/  PRMT R23, R15, 0x7772, RZ ;  /* 0x000077720f177816 */ /* 0x004fc600000000ff */
        /* <DEDUP_REMOVED lines=17> */
[----:B------:R-:W2:Y:S01]  /*5450*/  LDL.128 R8, [R1+0x10] ;  /* 0x0000100001087983 */ /* 0x000ea20000100c00 */
[----:B----4-:R-:W-:Y:S01]  /*5460*/  PRMT R0, R19, 0x7772, RZ ;  /* 0x0000777213007816 */ /* 0x010fe200000000ff */
        /* <DEDUP_REMOVED lines=16> */
[----:B------:R-:W3:Y:S01]  /*5570*/  LDL.64 R16, [R1+0x88] ;  /* 0x0000880001107983 */ /* 0x000ee20000100a00 */
[----:B------:R-:W-:-:S03]  /*5580*/  IMAD.SHL.U32 R3, R3, 0x100, RZ ;  /* 0x0000010003037824 */ /* 0x000fc600078e00ff */
[----:B------:R-:W-:Y:S02]  /*5590*/  LOP3.LUT R31, R31, R23, R12, 0xfe, !PT ;  /* 0x000000171f1f7212 */ /* 0x000fe400078efe0c */
[----:B------:R-:W-:-:S05]  /*55a0*/  LOP3.LUT R29, R29, R0, R3, 0xfe, !PT ;  /* 0x000000001d1d7212 */ /* 0x000fca00078efe03 */
[----:B------:R1:W-:Y:S04]  /*55b0*/  STL.128 [R1+0x20], R28 ;  /* 0x0000201c01007387 */ /* 0x0003e80000100c00 */
[----:B------:R-:W4:Y:S01]  /*55c0*/  LDL.128 R12, [R1+0x20] ;  /* 0x00002000010c7983 */ /* 0x000f220000100c00 */
[----:B------:R-:W-:-:S04]  /*55d0*/  LOP3.LUT R3, R21, R25, R20, 0xb8, !PT ;  /* 0x0000001915037212 */ /* 0x000fc800078eb814 */
[----:B------:R-:W-:Y:S01]  /*55e0*/  IADD3 R3, PT, PT, R3, UR4, R24 ;  /* 0x0000000403037c10 */ /* 0x000fe2000fffe018 */
[----:B0-----:R-:W-:-:S04]  /*55f0*/  UIADD3 UR4, UPT, UPT, -UR8, 0x20, URZ ;  /* 0x0000002008047890 */ /* 0x001fc8000fffe1ff */
        /* <DEDUP_REMOVED lines=22> */
[----:B------:R-:W-:Y:S01]  /*5760*/  SHF.L.U32 R19, R26, UR11, RZ ;  /* 0x0000000b1a137c19 */ /* 0x000fe200080006ff */
[----:B------:R-:W0:Y:S01]  /*5770*/  LDCU.128 UR8, c[0x3][0x130] ;  /* 0x00c02600ff0877ac */ /* 0x000e220008000c00 */
[----:B------:R-:W-:-:S04]  /*5780*/  SHF.R.U32.HI R26, RZ, UR4, R26 ;  /* 0x00000004ff1a7c19 */ /* 0x000fc8000801161a */
[----:B------:R-:W-:-:S04]  /*5790*/  IADD3 R19, PT, PT, R26, R19, R18 ;  /* 0x000000131a137210 */ /* 0x000fc80007ffe012 */
[----:B------:R-:W-:-:S04]  /*57a0*/  LOP3.LUT R23, R3, R19, R18, 0xb8, !PT ;  /* 0x0000001303177212 */ /* 0x000fc800078eb812 */
[----:B------:R-:W-:Y:S01]  /*57b0*/  IADD3 R23, PT, PT, R23, UR12, R0 ;  /* 0x0000000c17177c10 */ /* 0x000fe2000fffe000 */
        /* <DEDUP_REMOVED lines=22> */
[----:B------:R-:W2:Y:S03]  /*5920*/  LDCU.128 UR12, c[0x3][0x30] ;  /* 0x00c00600ff0c77ac */ /* 0x000ea60008000c00 */
[----:B------:R-:W-:-:S05]  /*5930*/  IMAD.IADD R26, R26, 0x1, R11 ;  /* 0x000000011a1a7824 */ /* 0x000fca00078e020b */
[----:B------:R-:W-:Y:S01]  /*5940*/  SHF.L.U32 R19, R26, UR19, RZ ;  /* 0x000000131a137c19 */ /* 0x000fe200080006ff */
[----:B------:R-:W5:Y:S01]  /*5950*/  LDCU.128 UR16, c[0x3][0x40] ;  /* 0x00c00800ff1077ac */ /* 0x000f620008000c00 */
[----:B------:R-:W-:-:S04]  /*5960*/  SHF.R.U32.HI R26, RZ, UR4, R26 ;  /* 0x00000004ff1a7c19 */ /* 0x000fc8000801161a */
[----:B------:R-:W-:-:S04]  /*5970*/  IADD3 R19, PT, PT, R26, R19, R18 ;  /* 0x000000131a137210 */ /* 0x000fc80007ffe012 */
[----:B------:R-:W-:-:S04]  /*5980*/  LOP3.LUT R23, R3, R19, R18, 0xb8, !PT ;  /* 0x0000001303177212 */ /* 0x000fc800078eb812 */
[----:B0-----:R-:W-:Y:S01]  /*5990*/  IADD3 R23, PT, PT, R23, UR8, R0 ;  /* 0x0000000817177c10 */ /* 0x001fe2000fffe000 */
[----:B--2---:R-:W-:-:S04]  /*59a0*/  UIADD3 UR4, UPT, UPT, -UR12, 0x20, URZ ;  /* 0x000000200c047890 */ /* 0x004fc8000fffe1ff */
[----:B----4-:R-:W-:-:S05]  /*59b0*/  IMAD.IADD R23, R23, 0x1, R12 ;  /* 0x0000000117177824 */ /* 0x010fca00078e020c */
        /* <DEDUP_REMOVED lines=19> */
[----:B------:R-:W0:Y:S01]  /*5af0*/  LDCU.128 UR8, c[0x3][0x140] ;  /* 0x00c02800ff0877ac */ /* 0x000e220008000c00 */
[----:B------:R-:W-:-:S03]  /*5b00*/  UIADD3 UR4, UPT, UPT, -UR15, 0x20, URZ ;  /* 0x000000200f047890 */ /* 0x000fc6000fffe1ff */
[----:B------:R-:W-:-:S05]  /*5b10*/  IMAD.IADD R18, R18, 0x1, R15 ;  /* 0x0000000112127824 */ /* 0x000fca00078e020f */
[----:B------:R-:W-:Y:S01]  /*5b20*/  SHF.L.U32 R26, R18, UR15, RZ ;  /* 0x0000000f121a7c19 */ /* 0x000fe200080006ff */
[----:B------:R-:W-:Y:S01]  /*5b30*/  UMOV UR5, 0x38 ;  /* 0x0000003800057882 */ /* 0x000fe20000000000 */
[----:B------:R-:W-:Y:S01]  /*5b40*/  SHF.R.U32.HI R18, RZ, UR4, R18 ;  /* 0x00000004ff127c19 */ /* 0x000fe20008011612 */
[----:B-----5:R-:W-:Y:S01]  /*5b50*/  UIADD3 UR6, UPT, UPT, -UR19, 0x20, URZ ;  /* 0x0000002013067890 */ /* 0x020fe2000fffe1ff */
[----:B---3--:R-:W-:Y:S01]  /*5b60*/  PRMT R19, R17, 0x7772, RZ ;  /* 0x0000777211137816 */ /* 0x008fe200000000ff */
[----:B------:R-:W2:Y:S01]  /*5b70*/  LDCU.128 UR12, c[0x3][0x50] ;  /* 0x00c00a00ff0c77ac */ /* 0x000ea20008000c00 */
[----:B------:R-:W-:-:S04]  /*5b80*/  IADD3 R18, PT, PT, R18, R26, R3 ;  /* 0x0000001a12127210 */ /* 0x000fc80007ffe003 */
[----:B------:R-:W-:-:S04]  /*5b90*/  LOP3.LUT R26, R0, R18, R3, 0xb8, !PT ;  /* 0x00000012001a7212 */ /* 0x000fc800078eb803 */
[----:B0-----:R-:W-:Y:S01]  /*5ba0*/  IADD3 R23, PT, PT, R26, UR8, R23 ;  /* 0x000000081a177c10 */ /* 0x001fe2000fffe017 */
[----:B------:R-:W-:-:S04]  /*5bb0*/  UIADD3 UR4, UPT, UPT, -UR16, 0x20, URZ ;  /* 0x0000002010047890 */ /* 0x000fc8000fffe1ff */
[----:B------:R-:W-:-:S05]  /*5bc0*/  IMAD.IADD R23, R23, 0x1, R16 ;  /* 0x0000000117177824 */ /* 0x000fca00078e0210 */
[----:B------:R-:W-:Y:S02]  /*5bd0*/  SHF.L.U32 R27, R23, UR16, RZ ;  /* 0x00000010171b7c19 */ /* 0x000fe400080006ff */
[----:B------:R-:W-:Y:S01]  /*5be0*/  SHF.R.U32.HI R26, RZ, UR4, R23 ;  /* 0x00000004ff1a7c19 */ /* 0x000fe20008011617 */
[----:B------:R-:W-:-:S03]  /*5bf0*/  IMAD.U32 R23, R19, 0x10000, RZ ;  /* 0x0001000013177824 */ /* 0x000fc600078e00ff */
[----:B------:R-:W-:Y:S02]  /*5c00*/  IADD3 R19, PT, PT, R26, R27, R18 ;  /* 0x0000001b1a137210 */ /* 0x000fe40007ffe012 */
[----:B------:R-:W-:Y:S02]  /*5c10*/  PRMT R26, R17, 0x7773, RZ ;  /* 0x00007773111a7816 */ /* 0x000fe400000000ff */
[----:B------:R-:W-:Y:S02]  /*5c20*/  LOP3.LUT R27, R23, 0xff0000, RZ, 0xc0, !PT ;  /* 0x00ff0000171b7812 */ /* 0x000fe400078ec0ff */
[----:B------:R-:W-:-:S03]  /*5c30*/  PRMT R23, R17, 0x7771, RZ ;  /* 0x0000777111177816 */ /* 0x000fc600000000ff */
[----:B------:R-:W-:Y:S01]  /*5c40*/  IMAD R26, R26, 0x1000000, R27 ;  /* 0x010000001a1a7824 */ /* 0x000fe200078e021b */
[----:B------:R-:W-:Y:S01]  /*5c50*/  PRMT R27, R17, 0x7770, RZ ;  /* 0x00007770111b7816 */ /* 0x000fe200000000ff */
[----:B------:R-:W-:Y:S01]  /*5c60*/  IMAD.SHL.U32 R17, R23, 0x100, RZ ;  /* 0x0000010017117824 */ /* 0x000fe200078e00ff */
[----:B------:R-:W-:-:S04]  /*5c70*/  LOP3.LUT R23, R3, R19, R18, 0xb8, !PT ;  /* 0x0000001303177212 */ /* 0x000fc800078eb812 */
[----:B------:R-:W-:Y:S02]  /*5c80*/  LOP3.LUT R17, R27, R26, R17, 0xfe, !PT ;  /* 0x0000001a1b117212 */ /* 0x000fe400078efe11 */
        /* <DEDUP_REMOVED lines=9> */
[----:B------:R-:W-:-:S05]  /*5d20*/  VIADD R26, R26, UR5 ;  /* 0x000000051a1a7c36 */ /* 0x000fca0008000000 */
[----:B------:R-:W-:Y:S02]  /*5d30*/  SHF.L.U32 R3, R26, UR18, RZ ;  /* 0x000000121a037c19 */ /* 0x000fe400080006ff */
[----:B------:R-:W-:-:S04]  /*5d40*/  SHF.R.U32.HI R26, RZ, UR4, R26 ;  /* 0x00000004ff1a7c19 */ /* 0x000fc8000801161a */
[----:B------:R-:W-:-:S04]  /*5d50*/  IADD3 R3, PT, PT, R26, R3, R0 ;  /* 0x000000031a037210 */ /* 0x000fc80007ffe000 */
[----:B------:R-:W-:Y:S01]  /*5d60*/  LOP3.LUT R23, R19, R3, R0, 0xb8, !PT ;  /* 0x0000000313177212 */ /* 0x000fe200078eb800 */
[----:B------:R-:W-:-:S03]  /*5d70*/  UMOV UR4, URZ ;  /* 0x000000ff00047c82 */ /* 0x000fc60008000000 */
[----:B------:R-:W-:Y:S01]  /*5d80*/  IADD3 R23, PT, PT, R23, UR11, R18 ;  /* 0x0000000b17177c10 */ /* 0x000fe2000fffe012 */
[----:B------:R-:W0:Y:S04]  /*5d90*/  LDCU.128 UR8, c[0x3][0x150] ;  /* 0x00c02a00ff0877ac */ /* 0x000e280008000c00 */
[----:B------:R-:W-:-:S05]  /*5da0*/  VIADD R23, R23, UR4 ;  /* 0x0000000417177c36 */ /* 0x000fca0008000000 */
[----:B------:R-:W-:Y:S01]  /*5db0*/  SHF.L.U32 R18, R23, UR19, RZ ;  /* 0x0000001317127c19 */ /* 0x000fe200080006ff */
[----:B------:R-:W3:Y:S01]  /*5dc0*/  LDCU.128 UR16, c[0x3][0x60] ;  /* 0x00c00c00ff1077ac */ /* 0x000ee20008000c00 */
[----:B------:R-:W-:-:S04]  /*5dd0*/  SHF.R.U32.HI R23, RZ, UR6, R23 ;  /* 0x00000006ff177c19 */ /* 0x000fc80008011617 */
[----:B------:R-:W-:-:S04]  /*5de0*/  IADD3 R18, PT, PT, R23, R18, R3 ;  /* 0x0000001217127210 */ /* 0x000fc80007ffe003 */
[----:B------:R-:W-:-:S04]  /*5df0*/  LOP3.LUT R26, R3, R0, R18, 0xb8, !PT ;  /* 0x00000000031a7212 */ /* 0x000fc800078eb812 */
[----:B0-----:R-:W-:Y:S01]  /*5e00*/  IADD3 R26, PT, PT, R26, UR8, R19 ;  /* 0x000000081a1a7c10 */ /* 0x001fe2000fffe013 */
[----:B--2---:R-:W-:-:S04]  /*5e10*/  UIADD3 UR6, UPT, UPT, -UR12, 0x20, URZ ;  /* 0x000000200c067890 */ /* 0x004fc8000fffe1ff */
        /* <DEDUP_REMOVED lines=24> */
[----:B------:R-:W2:Y:S01]  /*5fa0*/  LDCU.128 UR12, c[0x3][0x70] ;  /* 0x00c00e00ff0c77ac */ /* 0x000ea20008000c00 */
[----:B------:R-:W-:-:S04]  /*5fb0*/  SHF.R.U32.HI R23, RZ, UR6, R23 ;  /* 0x00000006ff177c19 */ /* 0x000fc80008011617 */
[----:B------:R-:W-:-:S04]  /*5fc0*/  IADD3 R18, PT, PT, R23, R18, R3 ;  /* 0x0000001217127210 */ /* 0x000fc80007ffe003 */
[----:B------:R-:W-:-:S04]  /*5fd0*/  LOP3.LUT R26, R3, R0, R18, 0xb8, !PT ;  /* 0x00000000031a7212 */ /* 0x000fc800078eb812 */
[----:B0-----:R-:W-:Y:S01]  /*5fe0*/  IADD3 R26, PT, PT, R26, UR8, R19 ;  /* 0x000000081a1a7c10 */ /* 0x001fe2000fffe013 */
[----:B---3--:R-:W-:-:S04]  /*5ff0*/  UIADD3 UR6, UPT, UPT, -UR16, 0x20, URZ ;  /* 0x0000002010067890 */ /* 0x008fc8000fffe1ff */
        /* <DEDUP_REMOVED lines=112> */
[----:B------:R-:W-:-:S05]  /*6700*/  VIADD R23, R23, UR5 ;  /* 0x0000000517177c36 */ /* 0x000fca0008000000 */
        /* <DEDUP_REMOVED lines=180> */
[----:B------:R-:W-:Y:S02]  /*7250*/  SHF.L.U32 R10, R4, UR15, RZ ;  /* 0x0000000f040a7c19 */ /* 0x000fe400080006ff */
        /* <DEDUP_REMOVED lines=8> */
[----:B------:R-:W-:Y:S02]  /*72e0*/  IADD3 R9, PT, PT, R5, R9, R10 ;  /* 0x0000000905097210 */ /* 0x000fe40007ffe00a */
[----:B------:R-:W0:Y:S03]  /*72f0*/  LDC.64 R4, c[0x0][0x388] ;  /* 0x0000e200ff047b82 */ /* 0x000e260000000a00 */
[----:B------:R-:W-:Y:S01]  /*7300*/  IMAD.IADD R24, R24, 0x1, R9 ;  /* 0x0000000118187824 */ /* 0x000fe200078e0209 */
[----:B------:R-:W0:Y:S04]  /*7310*/  LDCU.64 UR20, c[0x0][0x358] ;  /* 0x00006b00ff1477ac */ /* 0x000e280008000a00 */
[----:B------:R-:W-:-:S04]  /*7320*/  LOP3.LUT R7, R24, 0xf0, RZ, 0xc0, !PT ;  /* 0x000000f018077812 */ /* 0x000fc800078ec0ff */
[----:B------:R-:W-:-:S04]  /*7330*/  SHF.R.U32.HI R7, RZ, 0x4, R7 ;  /* 0x00000004ff077819 */ /* 0x000fc80000011607 */
[----:B------:R-:W-:-:S04]  /*7340*/  LOP3.LUT R7, R7, 0xffff, RZ, 0xc0, !PT ;  /* 0x0000ffff07077812 */ /* 0x000fc800078ec0ff */
[----:B------:R-:W-:Y:S02]  /*7350*/  IADD3 R18, P0, PT, R7, UR38, RZ ;  /* 0x0000002607127c10 */ /* 0x000fe4000ff1e0ff */
[----:B0-----:R-:W2:Y:S03]  /*7360*/  LDG.E.U8 R7, desc[UR20][R4.64] ;  /* 0x0000001404077981 */ /* 0x001ea6000c1e1100 */
[----:B------:R-:W-:-:S05]  /*7370*/  IMAD.X R19, RZ, RZ, UR39, P0 ;  /* 0x00000027ff137e24 */ /* 0x000fca00080e06ff */
[----:B------:R0:W2:Y:S01]  /*7380*/  LDG.E.U8.CONSTANT R8, desc[UR20][R18.64] ;  /* 0x0000001412087981 */ /* 0x0000a2000c1e9100 */
[----:B------:R-:W-:-:S04]  /*7390*/  LOP3.LUT R11, R10, R9, R3, 0x2d, !PT ;  /* 0x000000090a0b7212 */ /* 0x000fc800078e2d03 */
[----:B------:R-:W-:Y:S01]  /*73a0*/  IADD3 R0, PT, PT, R11, UR9, R0 ;  /* 0x000000090b007c10 */ /* 0x000fe2000fffe000 */
[----:B------:R-:W-:-:S04]  /*73b0*/  UIADD3 UR4, UPT, UPT, -UR17, 0x20, URZ ;  /* 0x0000002011047890 */ /* 0x000fc8000fffe1ff */
[----:B------:R-:W-:Y:S01]  /*73c0*/  IMAD.IADD R0, R0, 0x1, R15 ;  /* 0x0000000100007824 */ /* 0x000fe200078e020f */
[----:B------:R-:W3:Y:S04]  /*73d0*/  S2UR UR36, SR_CgaCtaId ;  /* 0x00000000002479c3 */ /* 0x000ee80000008800 */
[----:B------:R-:W-:Y:S02]  /*73e0*/  SHF.L.U32 R12, R0, UR17, RZ ;  /* 0x00000011000c7c19 */ /* 0x000fe400080006ff */
[----:B------:R-:W-:-:S04]  /*73f0*/  SHF.R.U32.HI R0, RZ, UR4, R0 ;  /* 0x00000004ff007c19 */ /* 0x000fc80008011600 */
[----:B------:R-:W-:-:S04]  /*7400*/  IADD3 R12, PT, PT, R0, R12, R9 ;  /* 0x0000000c000c7210 */ /* 0x000fc80007ffe009 */
[----:B------:R-:W-:-:S04]  /*7410*/  LOP3.LUT R0, R9, R12, R10, 0x2d, !PT ;  /* 0x0000000c09007212 */ /* 0x000fc800078e2d0a */
[----:B------:R-:W-:Y:S01]  /*7420*/  IADD3 R3, PT, PT, R0, UR10, R3 ;  /* 0x0000000a00037c10 */ /* 0x000fe2000fffe003 */
[----:B------:R-:W-:-:S04]  /*7430*/  UIADD3 UR5, UPT, UPT, -UR18, 0x20, URZ ;  /* 0x0000002012057890 */ /* 0x000fc8000fffe1ff */
[----:B------:R-:W-:Y:S01]  /*7440*/  IMAD.IADD R3, R3, 0x1, R6 ;  /* 0x0000000103037824 */ /* 0x000fe200078e0206 */
[----:B------:R-:W-:-:S04]  /*7450*/  UMOV UR4, 0x400 ;  /* 0x0000040000047882 */ /* 0x000fc80000000000 */
[----:B------:R-:W-:Y:S02]  /*7460*/  SHF.L.U32 R11, R3, UR18, RZ ;  /* 0x00000012030b7c19 */ /* 0x000fe400080006ff */
[----:B------:R-:W-:Y:S01]  /*7470*/  SHF.R.U32.HI R3, RZ, UR5, R3 ;  /* 0x00000005ff037c19 */ /* 0x000fe20008011603 */
[----:B---3--:R-:W-:Y:S01]  /*7480*/  ULEA UR36, UR36, UR4, 0x18 ;  /* 0x0000000424247291 */ /* 0x008fe2000f8ec0ff */
[----:B------:R-:W-:Y:S02]  /*7490*/  IMAD.MOV.U32 R6, RZ, RZ, 0x1 ;  /* 0x00000001ff067424 */ /* 0x000fe400078e00ff */
[----:B------:R-:W-:Y:S01]  /*74a0*/  IADD3 R11, PT, PT, R3, R11, R12 ;  /* 0x0000000b030b7210 */ /* 0x000fe20007ffe00c */
[----:B0-----:R-:W-:Y:S02]  /*74b0*/  IMAD.MOV.U32 R18, RZ, RZ, 0x38 ;  /* 0x00000038ff127424 */ /* 0x001fe400078e00ff */
[----:B------:R-:W-:Y:S01]  /*74c0*/  IMAD.MOV.U32 R19, RZ, RZ, RZ ;  /* 0x000000ffff137224 */ /* 0x000fe200078e00ff */
[----:B------:R-:W-:-:S02]  /*74d0*/  LOP3.LUT R9, R12, R11, R9, 0x2d, !PT ;  /* 0x0000000b0c097212 */ /* 0x000fc400078e2d09 */
[----:B------:R1:W-:Y:S02]  /*74e0*/  STS.U8 [UR36], R6 ;  /* 0x00000006ff007988 */ /* 0x0003e40008000024 */
[----:B------:R-:W-:Y:S02]  /*74f0*/  IADD3 R0, PT, PT, R9, UR11, R10 ;  /* 0x0000000b09007c10 */ /* 0x000fe4000fffe00a */
[----:B------:R1:W-:Y:S01]  /*7500*/  STL.128 [R1+0x30], R16 ;  /* 0x0000301001007387 */ /* 0x0003e20000100c00 */
[----:B------:R-:W-:Y:S02]  /*7510*/  UIADD3 UR4, UPT, UPT, -UR19, 0x20, URZ ;  /* 0x0000002013047890 */ /* 0x000fe4000fffe1ff */
[----:B------:R-:W-:-:S05]  /*7520*/  IMAD.IADD R0, R0, 0x1, R13 ;  /* 0x0000000100007824 */ /* 0x000fca00078e020d */
[----:B------:R-:W-:Y:S02]  /*7530*/  SHF.L.U32 R3, R0, UR19, RZ ;  /* 0x0000001300037c19 */ /* 0x000fe400080006ff */
[----:B------:R-:W-:Y:S01]  /*7540*/  SHF.R.U32.HI R0, RZ, UR4, R0 ;  /* 0x00000004ff007c19 */ /* 0x000fe20008011600 */
[----:B------:R-:W-:Y:S03]  /*7550*/  BSSY.RECONVERGENT B6, `(.L_x_9) ;  /* 0x0000121000067945 */ /* 0x000fe60003800200 */
[--C-:B------:R-:W-:Y:S01]  /*7560*/  IADD3 R0, PT, PT, R0, R3, R11.reuse ;  /* 0x0000000300007210 */ /* 0x100fe20007ffe00b */
[----:B------:R-:W-:Y:S02]  /*7570*/  IMAD.IADD R21, R21, 0x1, R12 ;  /* 0x0000000115157824 */ /* 0x000fe400078e020c */
[----:B------:R-:W-:Y:S02]  /*7580*/  IMAD.IADD R20, R20, 0x1, R11 ;  /* 0x0000000114147824 */ /* 0x000fe400078e020b */
[----:B------:R-:W-:Y:S01]  /*7590*/  IMAD.IADD R25, R25, 0x1, R0 ;  /* 0x0000000119197824 */ /* 0x000fe200078e0200 */
[----:B--2---:R-:W-:-:S13]  /*75a0*/  ISETP.NE.AND P0, PT, R8, R7, PT ;  /* 0x000000070800720c */ /* 0x004fda0003f05270 */
[----:B-1----:R-:W-:Y:S05]  /*75b0*/  @P0 BRA `(.L_x_10) ;  /* 0x0000001000680947 */ /* 0x002fea0003800000 */
[----:B------:R-:W0:Y:S01]  /*75c0*/  LDCU.64 UR4, c[0x0][0x358] ;  /* 0x00006b00ff0477ac */ /* 0x000e220008000a00 */
[----:B------:R-:W-:-:S04]  /*75d0*/  LOP3.LUT R6, R24, 0xf, RZ, 0xc0, !PT ;  /* 0x0000000f18067812 */ /* 0x000fc800078ec0ff */
[----:B------:R-:W-:-:S05]  /*75e0*/  IADD3 R6, P0, PT, R6, UR38, RZ ;  /* 0x0000002606067c10 */ /* 0x000fca000ff1e0ff */
[----:B------:R-:W-:Y:S01]  /*75f0*/  IMAD.X R7, RZ, RZ, UR39, P0 ;  /* 0x00000027ff077e24 */ /* 0x000fe200080e06ff */
[----:B0-----:R-:W2:Y:S04]  /*7600*/  LDG.E.U8 R3, desc[UR4][R4.64+0x1] ;  /* 0x0000010404037981 */ /* 0x001ea8000c1e1100 */
[----:B------:R-:W2:Y:S02]  /*7610*/  LDG.E.U8.CONSTANT R6, desc[UR4][R6.64] ;  /* 0x0000000406067981 */ /* 0x000ea4000c1e9100 */
[----:B--2---:R-:W-:-:S13]  /*7620*/  ISETP.NE.AND P0, PT, R6, R3, PT ;  /* 0x000000030600720c */ /* 0x004fda0003f05270 */
[----:B------:R-:W-:Y:S05]  /*7630*/  @P0 BRA `(.L_x_10) ;  /* 0x0000001000480947 */ /* 0x000fea0003800000 */
[----:B------:R-:W-:Y:S01]  /*7640*/  SHF.R.U32.HI R8, RZ, 0x8, R24 ;  /* 0x00000008ff087819 */ /* 0x000fe20000011618 */
[----:B------:R-:W0:Y:S03]  /*7650*/  LDCU.64 UR4, c[0x0][0x358] ;  /* 0x00006b00ff0477ac */ /* 0x000e260008000a00 */
[----:B------:R-:W-:-:S04]  /*7660*/  LOP3.LUT R0, R8, 0xf0, RZ, 0xc0, !PT ;  /* 0x000000f008007812 */ /* 0x000fc800078ec0ff */
[----:B------:R-:W-:-:S04]  /*7670*/  SHF.R.U32.HI R0, RZ, 0x4, R0 ;  /* 0x00000004ff007819 */ /* 0x000fc80000011600 */
[----:B------:R-:W-:-:S04]  /*7680*/  LOP3.LUT R6, R0, 0xffff, RZ, 0xc0, !PT ;  /* 0x0000ffff00067812 */ /* 0x000fc800078ec0ff */
[----:B------:R-:W-:Y:S01]  /*7690*/  IADD3 R6, P0, PT, R6, UR38, RZ ;  /* 0x0000002606067c10 */ /* 0x000fe2000ff1e0ff */
[----:B0-----:R-:W2:Y:S04]  /*76a0*/  LDG.E.U8 R3, desc[UR4][R4.64+0x2] ;  /* 0x0000020404037981 */ /* 0x001ea8000c1e1100 */
[----:B------:R-:W-:-:S05]  /*76b0*/  IMAD.X R7, RZ, RZ, UR39, P0 ;  /* 0x00000027ff077e24 */ /* 0x000fca00080e06ff */
[----:B------:R-:W2:Y:S02]  /*76c0*/  LDG.E.U8.CONSTANT R6, desc[UR4][R6.64] ;  /* 0x0000000406067981 */ /* 0x000ea4000c1e9100 */
[----:B--2---:R-:W-:-:S13]  /*76d0*/  ISETP.NE.AND P0, PT, R6, R3, PT ;  /* 0x000000030600720c */ /* 0x004fda0003f05270 */
[----:B------:R-:W-:Y:S05]  /*76e0*/  @P0 BRA `(.L_x_10) ;  /* 0x00000010001c0947 */ /* 0x000fea0003800000 */
        /* <DEDUP_REMOVED lines=8> */
[----:B------:R-:W-:Y:S01]  /*7770*/  PRMT R0, R24, 0x7632, R0 ;  /* 0x0000763218007816 */ /* 0x000fe20000000000 */
        /* <DEDUP_REMOVED lines=18> */
[----:B------:R-:W0:Y:S01]  /*78a0*/  LDCU.64 UR4, c[0x0][0x358] ;  /* 0x00006b00ff0477ac */ /* 0x000e220008000a00 */
[----:B------:R-:W-:-:S04]  /*78b0*/  SHF.R.U32.HI R6, RZ, 0x1c, R24 ;  /* 0x0000001cff067819 */ /* 0x000fc80000011618 */
        /* <DEDUP_REMOVED lines=9> */
[----:B------:R-:W-:-:S05]  /*7950*/  IADD3 R6, P0, PT, R24, UR38, RZ ;  /* 0x0000002618067c10 */ /* 0x000fca000ff1e0ff */
[----:B------:R-:W-:Y:S01]  /*7960*/  IMAD.X R7, RZ, RZ, UR39, P0 ;  /* 0x00000027ff077e24 */ /* 0x000fe200080e06ff */
[----:B0-----:R-:W2:Y:S04]  /*7970*/  LDG.E.U8 R3, desc[UR4][R4.64+0x7] ;  /* 0x0000070404037981 */ /* 0x001ea8000c1e1100 */
[----:B------:R-:W2:Y:S02]  /*7980*/  LDG.E.U8.CONSTANT R6, desc[UR4][R6.64] ;  /* 0x0000000406067981 */ /* 0x000ea4000c1e9100 */
[----:B--2---:R-:W-:-:S13]  /*7990*/  ISETP.NE.AND P0, PT, R6, R3, PT ;  /* 0x000000030600720c */ /* 0x004fda0003f05270 */
[----:B------:R-:W-:Y:S05]  /*79a0*/  @P0 BRA `(.L_x_10) ;  /* 0x0000000c006c0947 */ /* 0x000fea0003800000 */
[----:B------:R-:W-:Y:S01]  /*79b0*/  LOP3.LUT R0, R25, 0xf0, RZ, 0xc0, !PT ;  /* 0x000000f019007812 */ /* 0x000fe200078ec0ff */
[----:B------:R-:W0:Y:S03]  /*79c0*/  LDCU.64 UR4, c[0x0][0x358] ;  /* 0x00006b00ff0477ac */ /* 0x000e260008000a00 */
[----:B------:R-:W-:-:S04]  /*79d0*/  SHF.R.U32.HI R0, RZ, 0x4, R0 ;  /* 0x00000004ff007819 */ /* 0x000fc80000011600 */
        /* <DEDUP_REMOVED lines=215> */
[----:B------:R-:W-:Y:S05]  /*8750*/  @!P0 BRA `(.L_x_11) ;  /* 0x00000000000c8947 */ /* 0x000fea0003800000 */
.L_x_10:
[----:B------:R-:W-:Y:S05]  /*8760*/  BSYNC.RECONVERGENT B6 ;  /* 0x0000000000067941 */ /* 0x000fea0003800200 */
.L_x_9:
[----:B------:R-:W-:Y:S01]  /*8770*/  STS.U8 [UR36], RZ ;  /* 0x000000ffff007988 */ /* 0x000fe20008000024 */
[----:B------:R-:W-:Y:S05]  /*8780*/  EXIT ;  /* 0x000000000000794d */ /* 0x000fea0003800000 */
.L_x_11:
[----:B------:R-:W-:Y:S01]  /*8790*/  R2UR UR9, R22 ;  /* 0x00000000160972ca */ /* 0x000fe200000e0000 */
[----:B------:R-:W0:Y:S01]  /*87a0*/  LDCU.64 UR6, c[0x4][0x8] ;  /* 0x01000100ff0677ac */ /* 0x000e220008000a00 */
[----:B------:R-:W-:Y:S02]  /*87b0*/  R2UR UR8, R2 ;  /* 0x00000000020872ca */ /* 0x000fe400000e0000 */
[----:B------:R-:W-:-:S04]  /*87c0*/  MOV R0, 0x10 ;  /* 0x0000001000007802 */ /* 0x000fc80000000f00 */
[----:B------:R1:W2:Y:S05]  /*87d0*/  LDC.64 R8, c[0x4][R0] ;  /* 0x0100000000087b82 */ /* 0x0002aa0000000a00 */
[----:B------:R-:W-:-:S04]  /*87e0*/  UIADD3 UR4, UP0, UPT, UR9, 0xa8, URZ ;  /* 0x000000a809047890 */ /* 0x000fc8000ff1e0ff */
[----:B------:R-:W-:Y:S02]  /*87f0*/  UIADD3.X UR5, UPT, UPT, URZ, UR8, URZ, UP0, !UPT ;  /* 0x00000008ff057290 */ /* 0x000fe400087fe4ff */
[----:B------:R-:W-:Y:S01]  /*8800*/  IMAD.U32 R10, RZ, RZ, UR4 ;  /* 0x00000004ff0a7e24 */ /* 0x000fe2000f8e00ff */
[----:B------:R-:W-:Y:S01]  /*8810*/  UIADD3 UR4, UP0, UPT, UR9, 0xb0, URZ ;  /* 0x000000b009047890 */ /* 0x000fe2000ff1e0ff */
[----:B0-----:R-:W-:Y:S02]  /*8820*/  IMAD.U32 R4, RZ, RZ, UR6 ;  /* 0x00000006ff047e24 */ /* 0x001fe4000f8e00ff */
[----:B------:R-:W-:Y:S01]  /*8830*/  IMAD.U32 R11, RZ, RZ, UR5 ;  /* 0x00000005ff0b7e24 */ /* 0x000fe2000f8e00ff */
[----:B------:R-:W-:Y:S01]  /*8840*/  UIADD3.X UR5, UPT, UPT, URZ, UR8, URZ, UP0, !UPT ;  /* 0x00000008ff057290 */ /* 0x000fe200087fe4ff */
[----:B------:R-:W-:Y:S02]  /*8850*/  IMAD.U32 R5, RZ, RZ, UR7 ;  /* 0x00000007ff057e24 */ /* 0x000fe4000f8e00ff */
[----:B------:R-:W-:Y:S01]  /*8860*/  IMAD.U32 R6, RZ, RZ, UR4 ;  /* 0x00000004ff067e24 */ /* 0x000fe2000f8e00ff */
[----:B------:R1:W-:Y:S02]  /*8870*/  STL.64 [R1+0xb0], R10 ;  /* 0x0000b00a01007387 */ /* 0x0003e40000100a00 */
[----:B------:R-:W-:-:S07]  /*8880*/  IMAD.U32 R7, RZ, RZ, UR5 ;  /* 0x00000005ff077e24 */ /* 0x000fce000f8e00ff */
[----:B------:R-:W-:-:S07]  /*8890*/  LEPC R20, `(.L_x_12) ;  /* 0x000000001014794e */ /* 0x000fce0000000000 */
[----:B-12---:R-:W-:Y:S05]  /*88a0*/  CALL.ABS.NOINC R8 ;  /* 0x0000000008007343 */ /* 0x006fea0003c00000 */
.L_x_12:
[----:B------:R-:W0:Y:S01]  /*88b0*/  LDC.64 R4, c[0x0][0x390] ;  /* 0x0000e400ff047b82 */ /* 0x000e220000000a00 */
[----:B------:R-:W0:Y:S01]  /*88c0*/  LDCU.64 UR4, c[0x0][0x358] ;  /* 0x00006b00ff0477ac */ /* 0x000e220008000a00 */
[----:B------:R-:W-:-:S05]  /*88d0*/  IMAD.MOV.U32 R3, RZ, RZ, 0x1 ;  /* 0x00000001ff037424 */ /* 0x000fca00078e00ff */
[----:B0-----:R-:W-:Y:S01]  /*88e0*/  ATOMG.E.EXCH.STRONG.GPU PT, RZ, desc[UR4][R4.64], R3 ;  /* 0x8000000304ff79a8 */ /* 0x001fe2000c1ef104 */
[----:B------:R-:W-:Y:S05]  /*88f0*/  EXIT ;  /* 0x000000000000794d */ /* 0x000fea0003800000 */
.L_x_13:
        /* <DEDUP_REMOVED lines=16> */
.L_x_15:


//--------------------- .nv.global.init           --------------------------
	.section	.nv.global.init,"aw",@progbits
.nv.global.init:
	.type		$str,@object
	.size		$str,($str$1 - $str)
$str:
        /*0000*/ 	.byte	0x30, 0x31, 0x32, 0x33, 0x34, 0x35, 0x36, 0x37, 0x38, 0x39, 0x61, 0x62, 0x63, 0x64, 0x65, 0x66
        /*0010*/ 	.byte	0x00
	.type		$str$1,@object
	.size		$str$1,(.L_9 - $str$1)
$str$1:
        /*0011*/ 	.byte	0x50, 0x61, 0x73, 0x73, 0x77, 0x6f, 0x72, 0x64, 0x20, 0x20, 0x63, 0x72, 0x61, 0x63, 0x6b, 0x65
        /*0021*/ 	.byte	0x64, 0x20, 0x53, 0x4d, 0x41, 0x52, 0x54, 0x41, 0x53, 0x53, 0x53, 0x53, 0x20, 0x3a, 0x25, 0x73
        /*0031*/ 	.byte	0x0a, 0x00
.L_9:


//--------------------- .nv.shared.reserved.0     --------------------------
	.section	.nv.shared.reserved.0,"aw",@nobits
	.weak		__nv_reservedSMEM_offset_0_alias
	.size		__nv_reservedSMEM_offset_0_alias, 0, 64
	.other		__nv_reservedSMEM_offset_0_alias,@"STO_CUDA_RESERVED_SHARED STV_DEFAULT"
__nv_reservedSMEM_offset_0_alias:
	.zero		0
	.zero		64


//--------------------- .nv.shared._Z16bruteForceKernelccPcPi --------------------------
	.section	.nv.shared._Z16bruteForceKernelccPcPi,"aw",@nobits
	.sectionflags	@""
.nv.shared._Z16bruteForceKernelccPcPi:
	.zero		1025


//--------------------- .nv.constant0._Z9md5KernelPKcPc --------------------------
	.section	.nv.constant0._Z9md5KernelPKcPc,"a",@progbits
	.sectionflags	@""
	.align	4
.nv.constant0._Z9md5KernelPKcPc:
	.zero		912


//--------------------- .nv.constant0._Z16bruteForceKernelccPcPi --------------------------
	.section	.nv.constant0._Z16bruteForceKernelccPcPi,"a",@progbits
	.sectionflags	@""
	.align	4
.nv.constant0._Z16bruteForceKernelccPcPi:
	.zero		920


//--------------------- SYMBOLS --------------------------

	.type		.nv.reservedSmem.offset0,@object
	.size		.nv.reservedSmem.offset0,0x4
	.type		.nv.reservedSmem.cap,@object
	.size		.nv.reservedSmem.cap,0x4
	.type		vprintf,@function
